	.headerflags	@"EF_CUDA_TEXMODE_UNIFIED EF_CUDA_64BIT_ADDRESS EF_CUDA_ACCELERATORS EF_CUDA_SM90 EF_CUDA_VIRTUAL_SM(EF_CUDA_SM90)"
	.elftype	@"ET_EXEC"


//--------------------- .nv.info                  --------------------------
	.section	.nv.info,"",@"SHT_CUDA_INFO"
	.align	4


	//----- nvinfo : EIATTR_REGCOUNT
	.align		4
        /*0000*/ 	.byte	0x04, 0x2f
        /*0002*/ 	.short	(.L_1 - .L_0)
	.align		4
.L_0:
        /*0004*/ 	.word	index@(triton_mm)
        /*0008*/ 	.word	0x00000080


	//----- nvinfo : EIATTR_MIN_STACK_SIZE
	.align		4
.L_1:
        /*000c*/ 	.byte	0x04, 0x12
        /*000e*/ 	.short	(.L_3 - .L_2)
	.align		4
.L_2:
        /*0010*/ 	.word	index@(triton_mm)
        /*0014*/ 	.word	0x00000000


	//----- nvinfo : EIATTR_FRAME_SIZE
	.align		4
.L_3:
        /*0018*/ 	.byte	0x04, 0x11
        /*001a*/ 	.short	(.L_5 - .L_4)
	.align		4
.L_4:
        /*001c*/ 	.word	index@(triton_mm)
        /*0020*/ 	.word	0x00000000


	//----- nvinfo : EIATTR_MIN_STACK_SIZE
	.align		4
.L_5:
        /*0024*/ 	.byte	0x04, 0x12
        /*0026*/ 	.short	(.L_7 - .L_6)
	.align		4
.L_6:
        /*0028*/ 	.word	index@(triton_mm)
        /*002c*/ 	.word	0x00000000
.L_7:


//--------------------- .nv.info.triton_mm        --------------------------
	.section	.nv.info.triton_mm,"",@"SHT_CUDA_INFO"
	.sectionflags	@""
	.align	4


	//----- nvinfo : EIATTR_CUDA_API_VERSION
	.align		4
        /*0000*/ 	.byte	0x04, 0x37
        /*0002*/ 	.short	(.L_9 - .L_8)
.L_8:
        /*0004*/ 	.word	0x0000007c


	//----- nvinfo : EIATTR_KPARAM_INFO
	.align		4
.L_9:
        /*0008*/ 	.byte	0x04, 0x17
        /*000a*/ 	.short	(.L_11 - .L_10)
.L_10:
        /*000c*/ 	.word	0x00000000
        /*0010*/ 	.short	0x0003
        /*0012*/ 	.short	0x0018
        /*0014*/ 	.byte	0x00, 0xf0, 0x21, 0x00


	//----- nvinfo : EIATTR_KPARAM_INFO
	.align		4
.L_11:
        /*0018*/ 	.byte	0x04, 0x17
        /*001a*/ 	.short	(.L_13 - .L_12)
.L_12:
        /*001c*/ 	.word	0x00000000
        /*0020*/ 	.short	0x0002
        /*0022*/ 	.short	0x0010
        /*0024*/ 	.byte	0x00, 0xf0, 0x21, 0x00


	//----- nvinfo : EIATTR_KPARAM_INFO
	.align		4
.L_13:
        /*0028*/ 	.byte	0x04, 0x17
        /*002a*/ 	.short	(.L_15 - .L_14)
.L_14:
        /*002c*/ 	.word	0x00000000
        /*0030*/ 	.short	0x0001
        /*0032*/ 	.short	0x0008
        /*0034*/ 	.byte	0x00, 0xf0, 0x21, 0x00


	//----- nvinfo : EIATTR_KPARAM_INFO
	.align		4
.L_15:
        /*0038*/ 	.byte	0x04, 0x17
        /*003a*/ 	.short	(.L_17 - .L_16)
.L_16:
        /*003c*/ 	.word	0x00000000
        /*0040*/ 	.short	0x0000
        /*0042*/ 	.short	0x0000
        /*0044*/ 	.byte	0x00, 0xf0, 0x21, 0x00


	//----- nvinfo : EIATTR_SPARSE_MMA_MASK
	.align		4
.L_17:
        /*0048*/ 	.byte	0x03, 0x50
        /*004a*/ 	.short	0x0000


	//----- nvinfo : EIATTR_MAXREG_COUNT
	.align		4
        /*004c*/ 	.byte	0x03, 0x1b
        /*004e*/ 	.short	0x00ff


	//----- nvinfo : EIATTR_COOP_GROUP_MASK_REGIDS
	.align		4
        /*0050*/ 	.byte	0x04, 0x29
        /*0052*/ 	.short	(.L_19 - .L_18)


	//   ....[0]....
.L_18:
        /*0054*/ 	.word	0xffffffff


	//----- nvinfo : EIATTR_COOP_GROUP_INSTR_OFFSETS
	.align		4
.L_19:
        /*0058*/ 	.byte	0x04, 0x28
        /*005a*/ 	.short	(.L_21 - .L_20)


	//   ....[0]....
.L_20:
        /*005c*/ 	.word	0x00001030


	//----- nvinfo : EIATTR_EXIT_INSTR_OFFSETS
	.align		4
.L_21:
        /*0060*/ 	.byte	0x04, 0x1c
        /*0062*/ 	.short	(.L_23 - .L_22)


	//   ....[0]....
.L_22:
        /*0064*/ 	.word	0x00002ca0


	//   ....[1]....
        /*0068*/ 	.word	0x00002cc0


	//----- nvinfo : EIATTR_MAX_THREADS
	.align		4
.L_23:
        /*006c*/ 	.byte	0x04, 0x05
        /*006e*/ 	.short	(.L_25 - .L_24)
.L_24:
        /*0070*/ 	.word	0x00000080
        /*0074*/ 	.word	0x00000001
        /*0078*/ 	.word	0x00000001


	//----- nvinfo : EIATTR_CBANK_PARAM_SIZE
	.align		4
.L_25:
        /*007c*/ 	.byte	0x03, 0x19
        /*007e*/ 	.short	0x0020


	//----- nvinfo : EIATTR_PARAM_CBANK
	.align		4
        /*0080*/ 	.byte	0x04, 0x0a
        /*0082*/ 	.short	(.L_27 - .L_26)
	.align		4
.L_26:
        /*0084*/ 	.word	index@(.nv.constant0.triton_mm)
        /*0088*/ 	.short	0x0210
        /*008a*/ 	.short	0x0020


	//----- nvinfo : EIATTR_SW_WAR
	.align		4
.L_27:
        /*008c*/ 	.byte	0x04, 0x36
        /*008e*/ 	.short	(.L_29 - .L_28)
.L_28:
        /*0090*/ 	.word	0x00000008
.L_29:


//--------------------- .nv.callgraph             --------------------------
	.section	.nv.callgraph,"",@"SHT_CUDA_CALLGRAPH"
	.align	4
	.sectionentsize	8
	.align		4
        /*0000*/ 	.word	0x00000000
	.align		4
        /*0004*/ 	.word	0xffffffff
	.align		4
        /*0008*/ 	.word	0x00000000
	.align		4
        /*000c*/ 	.word	0xfffffffe
	.align		4
        /*0010*/ 	.word	0x00000000
	.align		4
        /*0014*/ 	.word	0xfffffffd
	.align		4
        /*0018*/ 	.word	0x00000000
	.align		4
        /*001c*/ 	.word	0xfffffffc


//--------------------- .text.triton_mm           --------------------------
	.section	.text.triton_mm,"ax",@progbits
	.sectionflags	@"SHF_BARRIERS=1"
	.align	128
        .global         triton_mm
        .type           triton_mm,@function
        .size           triton_mm,(.L_x_2 - triton_mm)
        .other          triton_mm,@"STO_CUDA_ENTRY STV_DEFAULT"
triton_mm:
.text.triton_mm:
[----:B------:R-:W1:Y:S01]  /*0000*/  LDC R1, c[0x0][0x28] ;  /* 0x00000a00ff017b82 */ /* 0x000e620000000800 */
[----:B------:R-:W2:Y:S01]  /*0010*/  S2R R9, SR_CTAID.X ;  /* 0x0000000000097919 */ /* 0x000ea20000002500 */
[----:B------:R-:W-:-:S06]  /*0020*/  IMAD.MOV.U32 R3, RZ, RZ, 0x20 ;  /* 0x00000020ff037424 */ /* 0x000fcc00078e00ff */
[----:B------:R-:W3:Y:S01]  /*0030*/  S2UR UR4, SR_CgaCtaId ;  /* 0x00000000000479c3 */ /* 0x000ee20000008800 */
[----:B------:R-:W-:Y:S01]  /*0040*/  UMOV UR26, 0x400 ;  /* 0x00000400001a7882 */ /* 0x000fe20000000000 */
[----:B------:R-:W4:Y:S01]  /*0050*/  S2R R53, SR_TID.X ;  /* 0x0000000000357919 */ /* 0x000f220000002100 */
[----:B------:R-:W-:Y:S01]  /*0060*/  ULDC.64 UR30, c[0x0][0x208] ;  /* 0x00008200001e7ab9 */ /* 0x000fe20000000a00 */
[----:B------:R-:W-:Y:S01]  /*0070*/  IMAD.MOV.U32 R118, RZ, RZ, -0x40 ;  /* 0xffffffc0ff767424 */ /* 0x000fe200078e00ff */
[----:B------:R-:W-:Y:S02]  /*0080*/  CS2R R66, SRZ ;  /* 0x0000000000427805 */ /* 0x000fe4000001ff00 */
[----:B------:R-:W-:Y:S02]  /*0090*/  CS2R R68, SRZ ;  /* 0x0000000000447805 */ /* 0x000fe4000001ff00 */
[----:B------:R-:W-:Y:S02]  /*00a0*/  CS2R R70, SRZ ;  /* 0x0000000000467805 */ /* 0x000fe4000001ff00 */
[----:B------:R-:W-:-:S02]  /*00b0*/  CS2R R72, SRZ ;  /* 0x0000000000487805 */ /* 0x000fc4000001ff00 */
[----:B------:R-:W-:Y:S02]  /*00c0*/  CS2R R74, SRZ ;  /* 0x00000000004a7805 */ /* 0x000fe4000001ff00 */
[----:B------:R-:W-:Y:S02]  /*00d0*/  CS2R R76, SRZ ;  /* 0x00000000004c7805 */ /* 0x000fe4000001ff00 */
[----:B------:R-:W-:Y:S02]  /*00e0*/  CS2R R78, SRZ ;  /* 0x00000000004e7805 */ /* 0x000fe4000001ff00 */
[----:B------:R-:W-:Y:S02]  /*00f0*/  CS2R R80, SRZ ;  /* 0x0000000000507805 */ /* 0x000fe4000001ff00 */
[----:B------:R-:W-:Y:S02]  /*0100*/  CS2R R82, SRZ ;  /* 0x0000000000527805 */ /* 0x000fe4000001ff00 */
[----:B------:R-:W-:-:S02]  /*0110*/  CS2R R84, SRZ ;  /* 0x0000000000547805 */ /* 0x000fc4000001ff00 */
[----:B------:R-:W-:Y:S01]  /*0120*/  CS2R R86, SRZ ;  /* 0x0000000000567805 */ /* 0x000fe2000001ff00 */
[----:B------:R-:W-:Y:S01]  /*0130*/  UMOV UR28, 0x1 ;  /* 0x00000001001c7882 */ /* 0x000fe20000000000 */
[----:B------:R-:W-:Y:S01]  /*0140*/  UMOV UR27, 0xffffffff ;  /* 0xffffffff001b7882 */ /* 0x000fe20000000000 */
[----:B------:R-:W-:Y:S01]  /*0150*/  UMOV UR5, URZ ;  /* 0x0000003f00057c82 */ /* 0x000fe20008000000 */
[----:B---3--:R-:W-:-:S03]  /*0160*/  UPRMT UR26, UR4, 0x654, UR26 ;  /* 0x00000654041a7896 */ /* 0x008fc6000800001a */
[----:B------:R-:W-:Y:S01]  /*0170*/  UMOV UR4, URZ ;  /* 0x0000003f00047c82 */ /* 0x000fe20008000000 */
[----:B------:R-:W-:Y:S01]  /*0180*/  UIADD3 UR29, UR26, 0xc000, URZ ;  /* 0x0000c0001a1d7890 */ /* 0x000fe2000fffe03f */
[----:B--2---:R-:W-:Y:S02]  /*0190*/  SHF.R.S32.HI R0, RZ, 0x1f, R9 ;  /* 0x0000001fff007819 */ /* 0x004fe40000011409 */
[-C--:B------:R-:W-:Y:S02]  /*01a0*/  IABS R8, R9.reuse ;  /* 0x0000000900087213 */ /* 0x080fe40000000000 */
[----:B------:R-:W-:Y:S01]  /*01b0*/  LEA.HI R0, R0, R9, RZ, 0x3 ;  /* 0x0000000900007211 */ /* 0x000fe200078f18ff */
[----:B----4-:R-:W-:Y:S01]  /*01c0*/  IMAD.SHL.U32 R24, R53, 0x8, RZ ;  /* 0x0000000835187824 */ /* 0x010fe200078e00ff */
[----:B------:R-:W-:Y:S02]  /*01d0*/  ISETP.GE.AND P2, PT, R9, RZ, PT ;  /* 0x000000ff0900720c */ /* 0x000fe40003f46270 */
[----:B------:R-:W-:-:S02]  /*01e0*/  LOP3.LUT R0, R0, 0xfffffff8, RZ, 0xc0, !PT ;  /* 0xfffffff800007812 */ /* 0x000fc400078ec0ff */
[--C-:B------:R-:W-:Y:S02]  /*01f0*/  SHF.R.U32.HI R18, RZ, 0x3, R53.reuse ;  /* 0x00000003ff127819 */ /* 0x100fe40000011635 */
[----:B------:R-:W-:Y:S01]  /*0200*/  SHF.R.U32.HI R117, RZ, 0x5, R53 ;  /* 0x00000005ff757819 */ /* 0x000fe20000011635 */
[--C-:B------:R-:W-:Y:S01]  /*0210*/  IMAD.MOV R4, RZ, RZ, -R0.reuse ;  /* 0x000000ffff047224 */ /* 0x100fe200078e0a00 */
[----:B------:R-:W-:Y:S01]  /*0220*/  SGXT.U32 R18, R18, 0x4 ;  /* 0x000000041212781a */ /* 0x000fe20000000000 */
[----:B------:R-:W-:Y:S01]  /*0230*/  IMAD.IADD R7, R9, 0x1, -R0 ;  /* 0x0000000109077824 */ /* 0x000fe200078e0a00 */
[----:B------:R-:W-:Y:S02]  /*0240*/  LOP3.LUT R9, R24, 0x38, R53, 0x48, !PT ;  /* 0x0000003818097812 */ /* 0x000fe400078e4835 */
[----:B------:R-:W-:Y:S02]  /*0250*/  CS2R R52, SRZ ;  /* 0x0000000000347805 */ /* 0x000fe4000001ff00 */
[----:B------:R-:W-:-:S02]  /*0260*/  VIADDMNMX R4, R4, R3, 0x8, PT ;  /* 0x0000000804047446 */ /* 0x000fc40003800103 */
[----:B------:R-:W-:Y:S02]  /*0270*/  LOP3.LUT R117, R117, 0x7fffffc, RZ, 0xc0, !PT ;  /* 0x07fffffc75757812 */ /* 0x000fe400078ec0ff */
[-C--:B------:R-:W-:Y:S02]  /*0280*/  IABS R11, R4.reuse ;  /* 0x00000004000b7213 */ /* 0x080fe40000000000 */
[----:B------:R-:W-:Y:S02]  /*0290*/  IABS R10, R4 ;  /* 0x00000004000a7213 */ /* 0x000fe40000000000 */
[----:B------:R-:W2:Y:S08]  /*02a0*/  I2F.RP R5, R11 ;  /* 0x0000000b00057306 */ /* 0x000eb00000209400 */
[----:B--2---:R-:W2:Y:S02]  /*02b0*/  MUFU.RCP R5, R5 ;  /* 0x0000000500057308 */ /* 0x004ea40000001000 */
[----:B--2---:R-:W-:-:S06]  /*02c0*/  VIADD R2, R5, 0xffffffe ;  /* 0x0ffffffe05027836 */ /* 0x004fcc0000000000 */
[----:B------:R2:W3:Y:S02]  /*02d0*/  F2I.FTZ.U32.TRUNC.NTZ R3, R2 ;  /* 0x0000000200037305 */ /* 0x0004e4000021f000 */
[----:B--2---:R-:W-:Y:S02]  /*02e0*/  IMAD.MOV.U32 R2, RZ, RZ, RZ ;  /* 0x000000ffff027224 */ /* 0x004fe400078e00ff */
[----:B---3--:R-:W-:-:S04]  /*02f0*/  IMAD.MOV R6, RZ, RZ, -R3 ;  /* 0x000000ffff067224 */ /* 0x008fc800078e0a03 */
[----:B------:R-:W-:Y:S02]  /*0300*/  IMAD R13, R6, R11, RZ ;  /* 0x0000000b060d7224 */ /* 0x000fe400078e02ff */
[----:B------:R-:W-:Y:S01]  /*0310*/  IMAD.MOV.U32 R6, RZ, RZ, R8 ;  /* 0x000000ffff067224 */ /* 0x000fe200078e0008 */
[----:B------:R-:W-:Y:S01]  /*0320*/  IABS R8, R7 ;  /* 0x0000000700087213 */ /* 0x000fe20000000000 */
[----:B------:R-:W-:Y:S01]  /*0330*/  IMAD.HI.U32 R3, R3, R13, R2 ;  /* 0x0000000d03037227 */ /* 0x000fe200078e0002 */
[----:B------:R-:W-:-:S03]  /*0340*/  LOP3.LUT R7, R7, R4, RZ, 0x3c, !PT ;  /* 0x0000000407077212 */ /* 0x000fc600078e3cff */
[----:B------:R-:W-:Y:S01]  /*0350*/  IMAD.MOV R13, RZ, RZ, -R10 ;  /* 0x000000ffff0d7224 */ /* 0x000fe200078e0a0a */
[----:B------:R-:W-:Y:S01]  /*0360*/  ISETP.GE.AND P4, PT, R7, RZ, PT ;  /* 0x000000ff0700720c */ /* 0x000fe20003f86270 */
[----:B------:R-:W-:Y:S01]  /*0370*/  IMAD.HI.U32 R5, R3, R8, RZ ;  /* 0x0000000803057227 */ /* 0x000fe200078e00ff */
[----:B------:R-:W-:-:S03]  /*0380*/  LOP3.LUT R7, R18, 0x70, RZ, 0xfc, !PT ;  /* 0x0000007012077812 */ /* 0x000fc600078efcff */
[----:B------:R-:W-:-:S04]  /*0390*/  IMAD.HI.U32 R2, R3, R6, RZ ;  /* 0x0000000603027227 */ /* 0x000fc800078e00ff */
[-C--:B------:R-:W-:Y:S02]  /*03a0*/  IMAD R3, R5, R13.reuse, R8 ;  /* 0x0000000d05037224 */ /* 0x080fe400078e0208 */
[----:B------:R-:W-:Y:S01]  /*03b0*/  IMAD R2, R2, R13, R6 ;  /* 0x0000000d02027224 */ /* 0x000fe200078e0206 */
[----:B------:R-:W-:Y:S01]  /*03c0*/  LOP3.LUT R6, R18, 0x60, RZ, 0xfc, !PT ;  /* 0x0000006012067812 */ /* 0x000fe200078efcff */
[--C-:B------:R-:W-:Y:S01]  /*03d0*/  IMAD R7, R7, 0x40, R9.reuse ;  /* 0x0000004007077824 */ /* 0x100fe200078e0209 */
[C---:B------:R-:W-:Y:S02]  /*03e0*/  ISETP.GT.U32.AND P3, PT, R11.reuse, R3, PT ;  /* 0x000000030b00720c */ /* 0x040fe40003f64070 */
[----:B------:R-:W-:Y:S01]  /*03f0*/  ISETP.GT.U32.AND P0, PT, R11, R2, PT ;  /* 0x000000020b00720c */ /* 0x000fe20003f04070 */
[----:B------:R-:W-:Y:S01]  /*0400*/  IMAD R6, R6, 0x40, R9 ;  /* 0x0000004006067824 */ /* 0x000fe200078e0209 */
[----:B------:R-:W-:-:S04]  /*0410*/  LEA R65, R7, UR26, 0x1 ;  /* 0x0000001a07417c11 */ /* 0x000fc8000f8e08ff */
[----:B------:R-:W-:-:S05]  /*0420*/  LEA R61, R6, UR26, 0x1 ;  /* 0x0000001a063d7c11 */ /* 0x000fca000f8e08ff */
[--C-:B------:R-:W-:Y:S02]  /*0430*/  @!P3 IMAD.IADD R3, R3, 0x1, -R11.reuse ;  /* 0x000000010303b824 */ /* 0x100fe400078e0a0b */
[----:B------:R-:W-:Y:S02]  /*0440*/  @!P0 IMAD.IADD R2, R2, 0x1, -R11 ;  /* 0x0000000102028824 */ /* 0x000fe400078e0a0b */
[----:B------:R-:W-:Y:S01]  /*0450*/  @!P3 VIADD R5, R5, 0x1 ;  /* 0x000000010505b836 */ /* 0x000fe20000000000 */
[----:B------:R-:W-:Y:S02]  /*0460*/  ISETP.GE.U32.AND P0, PT, R3, R11, PT ;  /* 0x0000000b0300720c */ /* 0x000fe40003f06070 */
[----:B------:R-:W-:Y:S02]  /*0470*/  ISETP.GT.U32.AND P1, PT, R11, R2, PT ;  /* 0x000000020b00720c */ /* 0x000fe40003f24070 */
[----:B------:R-:W-:-:S09]  /*0480*/  LOP3.LUT R3, RZ, R4, RZ, 0x33, !PT ;  /* 0x00000004ff037212 */ /* 0x000fd200078e33ff */
[----:B------:R-:W-:Y:S01]  /*0490*/  @P0 VIADD R5, R5, 0x1 ;  /* 0x0000000105050836 */ /* 0x000fe20000000000 */
[----:B------:R-:W-:Y:S01]  /*04a0*/  ISETP.NE.AND P0, PT, R4, RZ, PT ;  /* 0x000000ff0400720c */ /* 0x000fe20003f05270 */
[----:B------:R-:W-:Y:S02]  /*04b0*/  @!P1 IMAD.IADD R2, R2, 0x1, -R11 ;  /* 0x0000000102029824 */ /* 0x000fe400078e0a0b */
[----:B------:R-:W-:Y:S02]  /*04c0*/  IMAD.MOV.U32 R4, RZ, RZ, R5 ;  /* 0x000000ffff047224 */ /* 0x000fe400078e0005 */
[----:B------:R-:W-:Y:S02]  /*04d0*/  @!P2 IMAD.MOV R2, RZ, RZ, -R2 ;  /* 0x000000ffff02a224 */ /* 0x000fe400078e0a02 */
[----:B------:R-:W-:-:S03]  /*04e0*/  @!P4 IMAD.MOV R4, RZ, RZ, -R4 ;  /* 0x000000ffff04c224 */ /* 0x000fc600078e0a04 */
[C---:B------:R-:W-:Y:S02]  /*04f0*/  SEL R5, R3.reuse, R2, !P0 ;  /* 0x0000000203057207 */ /* 0x040fe40004000000 */
[----:B------:R-:W-:Y:S02]  /*0500*/  SEL R8, R3, R4, !P0 ;  /* 0x0000000403087207 */ /* 0x000fe40004000000 */
[----:B------:R-:W-:Y:S01]  /*0510*/  LOP3.LUT R2, R18, 0x20, RZ, 0xfc, !PT ;  /* 0x0000002012027812 */ /* 0x000fe200078efcff */
[----:B------:R-:W-:Y:S01]  /*0520*/  IMAD.IADD R28, R0, 0x1, R5 ;  /* 0x00000001001c7824 */ /* 0x000fe200078e0205 */
[----:B------:R-:W-:Y:S01]  /*0530*/  SHF.R.S32.HI R22, RZ, 0x19, R8 ;  /* 0x00000019ff167819 */ /* 0x000fe20000011408 */
[----:B------:R-:W-:Y:S01]  /*0540*/  IMAD.SHL.U32 R8, R8, 0x40, RZ ;  /* 0x0000004008087824 */ /* 0x000fe200078e00ff */
[----:B------:R-:W-:Y:S01]  /*0550*/  LOP3.LUT R0, R18, 0x10, RZ, 0xfc, !PT ;  /* 0x0000001012007812 */ /* 0x000fe200078efcff */
[----:B------:R-:W-:Y:S01]  /*0560*/  IMAD.SHL.U32 R17, R28, 0x80, RZ ;  /* 0x000000801c117824 */ /* 0x000fe200078e00ff */
[----:B------:R-:W-:Y:S01]  /*0570*/  LOP3.LUT R3, R18, 0x30, RZ, 0xfc, !PT ;  /* 0x0000003012037812 */ /* 0x000fe200078efcff */
[--C-:B------:R-:W-:Y:S01]  /*0580*/  IMAD R2, R2, 0x40, R9.reuse ;  /* 0x0000004002027824 */ /* 0x100fe200078e0209 */
[----:B------:R-:W-:Y:S01]  /*0590*/  LOP3.LUT R4, R18, 0x40, RZ, 0xfc, !PT ;  /* 0x0000004012047812 */ /* 0x000fe200078efcff */
[--C-:B------:R-:W-:Y:S01]  /*05a0*/  IMAD R0, R0, 0x40, R9.reuse ;  /* 0x0000004000007824 */ /* 0x100fe200078e0209 */
[----:B------:R-:W-:Y:S01]  /*05b0*/  LOP3.LUT R5, R18, 0x50, RZ, 0xfc, !PT ;  /* 0x0000005012057812 */ /* 0x000fe200078efcff */
[--C-:B------:R-:W-:Y:S01]  /*05c0*/  IMAD R3, R3, 0x40, R9.reuse ;  /* 0x0000004003037824 */ /* 0x100fe200078e0209 */
[----:B------:R-:W-:Y:S01]  /*05d0*/  SGXT R22, R22, 0x1 ;  /* 0x000000011616781a */ /* 0x000fe20000000200 */
[--C-:B------:R-:W-:Y:S01]  /*05e0*/  IMAD R4, R4, 0x40, R9.reuse ;  /* 0x0000004004047824 */ /* 0x100fe200078e0209 */
[-C--:B------:R-:W-:Y:S01]  /*05f0*/  LOP3.LUT R19, R8, R18.reuse, RZ, 0xfc, !PT ;  /* 0x0000001208137212 */ /* 0x080fe200078efcff */
[--C-:B------:R-:W-:Y:S01]  /*0600*/  IMAD R5, R5, 0x40, R9.reuse ;  /* 0x0000004005057824 */ /* 0x100fe200078e0209 */
[----:B------:R-:W-:Y:S01]  /*0610*/  LOP3.LUT R10, R17, R18, RZ, 0xfc, !PT ;  /* 0x00000012110a7212 */ /* 0x000fe200078efcff */
[----:B------:R-:W-:Y:S01]  /*0620*/  IMAD R9, R18, 0x40, R9 ;  /* 0x0000004012097824 */ /* 0x000fe200078e0209 */
[----:B------:R-:W-:-:S02]  /*0630*/  LOP3.LUT R11, R17, 0x10, R18, 0xfe, !PT ;  /* 0x00000010110b7812 */ /* 0x000fc400078efe12 */
[----:B------:R-:W-:Y:S02]  /*0640*/  LOP3.LUT R12, R17, 0x20, R18, 0xfe, !PT ;  /* 0x00000020110c7812 */ /* 0x000fe400078efe12 */
[----:B------:R-:W-:Y:S02]  /*0650*/  LOP3.LUT R13, R17, 0x30, R18, 0xfe, !PT ;  /* 0x00000030110d7812 */ /* 0x000fe400078efe12 */
[----:B------:R-:W-:Y:S02]  /*0660*/  LOP3.LUT R14, R17, 0x40, R18, 0xfe, !PT ;  /* 0x00000040110e7812 */ /* 0x000fe400078efe12 */
[----:B------:R-:W-:Y:S02]  /*0670*/  LOP3.LUT R15, R17, 0x50, R18, 0xfe, !PT ;  /* 0x00000050110f7812 */ /* 0x000fe400078efe12 */
[----:B------:R-:W-:Y:S02]  /*0680*/  LOP3.LUT R16, R17, 0x60, R18, 0xfe, !PT ;  /* 0x0000006011107812 */ /* 0x000fe400078efe12 */
[----:B------:R-:W-:-:S02]  /*0690*/  LOP3.LUT R20, R8, 0x10, R18, 0xfe, !PT ;  /* 0x0000001008147812 */ /* 0x000fc400078efe12 */
[----:B------:R-:W-:Y:S02]  /*06a0*/  LOP3.LUT R21, R8, 0x20, R18, 0xfe, !PT ;  /* 0x0000002008157812 */ /* 0x000fe400078efe12 */
[----:B------:R-:W-:Y:S02]  /*06b0*/  LOP3.LUT R17, R17, 0x70, R18, 0xfe, !PT ;  /* 0x0000007011117812 */ /* 0x000fe400078efe12 */
[C---:B------:R-:W-:Y:S02]  /*06c0*/  LEA.HI R23, R22.reuse, R19, RZ, 0x6 ;  /* 0x0000001316177211 */ /* 0x040fe400078f30ff */
[----:B------:R-:W-:Y:S02]  /*06d0*/  LOP3.LUT R18, R8, 0x30, R18, 0xfe, !PT ;  /* 0x0000003008127812 */ /* 0x000fe400078efe12 */
[----:B------:R-:W-:Y:S02]  /*06e0*/  LOP3.LUT R26, R23, 0x3fffc0, RZ, 0xc0, !PT ;  /* 0x003fffc0171a7812 */ /* 0x000fe400078ec0ff */
[----:B------:R-:W-:-:S02]  /*06f0*/  LEA.HI R27, R22, R21, RZ, 0x6 ;  /* 0x00000015161b7211 */ /* 0x000fc400078f30ff */
[C---:B------:R-:W-:Y:S01]  /*0700*/  LEA.HI R23, R22.reuse, R18, RZ, 0x6 ;  /* 0x0000001216177211 */ /* 0x040fe200078f30ff */
[----:B------:R-:W-:Y:S01]  /*0710*/  IMAD.IADD R47, R19, 0x1, -R26 ;  /* 0x00000001132f7824 */ /* 0x000fe200078e0a1a */
[----:B------:R-:W-:Y:S02]  /*0720*/  LEA.HI R25, R22, R20, RZ, 0x6 ;  /* 0x0000001416197211 */ /* 0x000fe400078f30ff */
[----:B------:R-:W-:Y:S02]  /*0730*/  LOP3.LUT R22, R27, 0x3fffc0, RZ, 0xc0, !PT ;  /* 0x003fffc01b167812 */ /* 0x000fe400078ec0ff */
[----:B------:R-:W-:Y:S02]  /*0740*/  LOP3.LUT R23, R23, 0x3fffc0, RZ, 0xc0, !PT ;  /* 0x003fffc017177812 */ /* 0x000fe400078ec0ff */
[----:B------:R-:W-:Y:S01]  /*0750*/  SHF.R.S32.HI R19, RZ, 0x18, R28 ;  /* 0x00000018ff137819 */ /* 0x000fe2000001141c */
[----:B------:R-:W-:Y:S01]  /*0760*/  IMAD.IADD R51, R21, 0x1, -R22 ;  /* 0x0000000115337824 */ /* 0x000fe200078e0a16 */
[----:B------:R-:W-:Y:S01]  /*0770*/  LOP3.LUT R25, R25, 0x3fffc0, RZ, 0xc0, !PT ;  /* 0x003fffc019197812 */ /* 0x000fe200078ec0ff */
[----:B------:R-:W-:Y:S01]  /*0780*/  IMAD.IADD R55, R18, 0x1, -R23 ;  /* 0x0000000112377824 */ /* 0x000fe200078e0a17 */
[----:B------:R-:W-:Y:S01]  /*0790*/  SGXT R19, R19, 0x1 ;  /* 0x000000011313781a */ /* 0x000fe20000000200 */
[----:B------:R-:W2:Y:S01]  /*07a0*/  LDC.64 R22, c[0x0][0x218] ;  /* 0x00008600ff167b82 */ /* 0x000ea20000000a00 */
[----:B------:R-:W-:Y:S01]  /*07b0*/  LOP3.LUT R18, R24, 0x38, RZ, 0xc0, !PT ;  /* 0x0000003818127812 */ /* 0x000fe200078ec0ff */
[----:B------:R-:W-:Y:S01]  /*07c0*/  IMAD.IADD R49, R20, 0x1, -R25 ;  /* 0x0000000114317824 */ /* 0x000fe200078e0a19 */
[----:B------:R-:W-:-:S02]  /*07d0*/  LEA.HI R24, R19, R10, RZ, 0xc ;  /* 0x0000000a13187211 */ /* 0x000fc400078f60ff */
[----:B------:R-:W-:Y:S01]  /*07e0*/  LEA.HI R28, R19, R13, RZ, 0xc ;  /* 0x0000000d131c7211 */ /* 0x000fe200078f60ff */
[----:B------:R-:W-:Y:S01]  /*07f0*/  IMAD R47, R47, 0xc00, R18 ;  /* 0x00000c002f2f7824 */ /* 0x000fe200078e0212 */
[C---:B------:R-:W-:Y:S01]  /*0800*/  LEA.HI R25, R19.reuse, R11, RZ, 0xc ;  /* 0x0000000b13197211 */ /* 0x040fe200078f60ff */
[----:B------:R-:W3:Y:S01]  /*0810*/  LDC.64 R20, c[0x0][0x220] ;  /* 0x00008800ff147b82 */ /* 0x000ee20000000a00 */
[C---:B------:R-:W-:Y:S02]  /*0820*/  LEA.HI R29, R19.reuse, R14, RZ, 0xc ;  /* 0x0000000e131d7211 */ /* 0x040fe400078f60ff */
[C---:B------:R-:W-:Y:S02]  /*0830*/  LEA.HI R32, R19.reuse, R16, RZ, 0xc ;  /* 0x0000001013207211 */ /* 0x040fe400078f60ff */
[C---:B------:R-:W-:Y:S02]  /*0840*/  LEA.HI R26, R19.reuse, R12, RZ, 0xc ;  /* 0x0000000c131a7211 */ /* 0x040fe400078f60ff */
[----:B------:R-:W-:-:S02]  /*0850*/  LEA.HI R30, R19, R15, RZ, 0xc ;  /* 0x0000000f131e7211 */ /* 0x000fc400078f60ff */
[----:B------:R-:W-:Y:S02]  /*0860*/  LEA.HI R33, R19, R17, RZ, 0xc ;  /* 0x0000001113217211 */ /* 0x000fe400078f60ff */
[----:B------:R-:W-:Y:S02]  /*0870*/  LOP3.LUT R19, R24, 0x3ff000, RZ, 0xc0, !PT ;  /* 0x003ff00018137812 */ /* 0x000fe400078ec0ff */
[----:B------:R-:W-:Y:S02]  /*0880*/  LOP3.LUT R28, R28, 0x3ff000, RZ, 0xc0, !PT ;  /* 0x003ff0001c1c7812 */ /* 0x000fe400078ec0ff */
[----:B------:R-:W-:Y:S01]  /*0890*/  LOP3.LUT R24, R25, 0x3ff000, RZ, 0xc0, !PT ;  /* 0x003ff00019187812 */ /* 0x000fe200078ec0ff */
[----:B------:R-:W-:Y:S01]  /*08a0*/  IMAD.IADD R19, R10, 0x1, -R19 ;  /* 0x000000010a137824 */ /* 0x000fe200078e0a13 */
        /* <DEDUP_REMOVED lines=10> */
[----:B------:R-:W-:Y:S01]  /*0950*/  LEA R63, R3, UR26, 0x1 ;  /* 0x0000001a033f7c11 */ /* 0x000fe2000f8e08ff */
[----:B------:R-:W-:Y:S01]  /*0960*/  IMAD.IADD R37, R17, 0x1, -R26 ;  /* 0x0000000111257824 */ /* 0x000fe200078e0a1a */
[----:B------:R-:W-:Y:S01]  /*0970*/  LEA R59, R5, UR26, 0x1 ;  /* 0x0000001a053b7c11 */ /* 0x000fe2000f8e08ff */
[----:B------:R-:W-:-:S02]  /*0980*/  IMAD R29, R29, 0xc00, R18 ;  /* 0x00000c001d1d7824 */ /* 0x000fc400078e0212 */
[--C-:B------:R-:W-:Y:S02]  /*0990*/  IMAD R25, R25, 0xc00, R18.reuse ;  /* 0x00000c0019197824 */ /* 0x100fe400078e0212 */
[--C-:B------:R-:W-:Y:S02]  /*09a0*/  IMAD R31, R31, 0xc00, R18.reuse ;  /* 0x00000c001f1f7824 */ /* 0x100fe400078e0212 */
[--C-:B------:R-:W-:Y:S02]  /*09b0*/  IMAD R19, R19, 0xc00, R18.reuse ;  /* 0x00000c0013137824 */ /* 0x100fe400078e0212 */
[----:B------:R-:W-:Y:S02]  /*09c0*/  IMAD R35, R35, 0xc00, R18 ;  /* 0x00000c0023237824 */ /* 0x000fe400078e0212 */
[----:B------:R-:W-:Y:S02]  /*09d0*/  IMAD.IADD R33, R15, 0x1, -R30 ;  /* 0x000000010f217824 */ /* 0x000fe400078e0a1e */
[----:B------:R-:W-:-:S02]  /*09e0*/  IMAD R27, R27, 0xc00, R18 ;  /* 0x00000c001b1b7824 */ /* 0x000fc400078e0212 */
[----:B------:R-:W-:Y:S02]  /*09f0*/  IMAD R57, R37, 0xc00, R18 ;  /* 0x00000c0025397824 */ /* 0x000fe400078e0212 */
[----:B--2---:R-:W-:-:S04]  /*0a00*/  IMAD.WIDE R44, R29, 0x2, R22 ;  /* 0x000000021d2c7825 */ /* 0x004fc800078e0216 */
[----:B------:R-:W-:-:S04]  /*0a10*/  IMAD.WIDE R40, R25, 0x2, R22 ;  /* 0x0000000219287825 */ /* 0x000fc800078e0216 */
[----:B------:R-:W-:-:S04]  /*0a20*/  IMAD.WIDE R36, R31, 0x2, R22 ;  /* 0x000000021f247825 */ /* 0x000fc800078e0216 */
[----:B------:R-:W-:Y:S01]  /*0a30*/  IMAD R29, R49, 0xc00, R18 ;  /* 0x00000c00311d7824 */ /* 0x000fe200078e0212 */
[----:B------:R-:W-:Y:S01]  /*0a40*/  LEA R49, R9, UR26, 0x1 ;  /* 0x0000001a09317c11 */ /* 0x000fe2000f8e08ff */
[----:B------:R-:W-:-:S04]  /*0a50*/  IMAD.WIDE R38, R19, 0x2, R22 ;  /* 0x0000000213267825 */ /* 0x000fc800078e0216 */
[----:B------:R-:W-:Y:S01]  /*0a60*/  IMAD.WIDE R24, R35, 0x2, R22 ;  /* 0x0000000223187825 */ /* 0x000fe200078e0216 */
[----:B------:R-:W-:Y:S01]  /*0a70*/  @!PT LDS RZ, [RZ] ;  /* 0x00000000fffff984 */ /* 0x000fe20000000800 */
[----:B------:R-:W-:Y:S01]  /*0a80*/  @!PT LDS RZ, [RZ] ;  /* 0x00000000fffff984 */ /* 0x000fe20000000800 */
[----:B------:R-:W-:Y:S01]  /*0a90*/  @!PT LDS RZ, [RZ] ;  /* 0x00000000fffff984 */ /* 0x000fe20000000800 */
[----:B------:R-:W-:Y:S01]  /*0aa0*/  LDGSTS.E.BYPASS.128 [R49], desc[UR30][R38.64] ;  /* 0x0000000026317fae */ /* 0x000fe2000b901c5e */
[----:B------:R-:W-:Y:S02]  /*0ab0*/  IADD3 R19, P0, R38, 0x100, RZ ;  /* 0x0000010026137810 */ /* 0x000fe40007f1e0ff */
[--C-:B------:R-:W-:Y:S01]  /*0ac0*/  IMAD R31, R51, 0xc00, R18.reuse ;  /* 0x00000c00331f7824 */ /* 0x100fe200078e0212 */
[----:B------:R-:W-:Y:S01]  /*0ad0*/  LEA R51, R0, UR26, 0x1 ;  /* 0x0000001a00337c11 */ /* 0x000fe2000f8e08ff */
[--C-:B------:R-:W-:Y:S02]  /*0ae0*/  IMAD R33, R33, 0xc00, R18.reuse ;  /* 0x00000c0021217824 */ /* 0x100fe400078e0212 */
[----:B------:R-:W-:Y:S01]  /*0af0*/  IMAD R35, R55, 0xc00, R18 ;  /* 0x00000c0037237824 */ /* 0x000fe200078e0212 */
[----:B------:R-:W-:Y:S01]  /*0b00*/  LEA R55, R2, UR26, 0x1 ;  /* 0x0000001a02377c11 */ /* 0x000fe2000f8e08ff */
[--C-:B------:R-:W-:Y:S01]  /*0b10*/  IMAD.WIDE R42, R27, 0x2, R22.reuse ;  /* 0x000000021b2a7825 */ /* 0x100fe200078e0216 */
[----:B------:R-:W-:Y:S03]  /*0b20*/  LDGSTS.E.BYPASS.128 [R51], desc[UR30][R40.64] ;  /* 0x0000000028337fae */ /* 0x000fe6000b901c5e */
[--C-:B------:R-:W-:Y:S01]  /*0b30*/  IMAD.WIDE R26, R57, 0x2, R22.reuse ;  /* 0x00000002391a7825 */ /* 0x100fe200078e0216 */
[----:B------:R-:W-:Y:S01]  /*0b40*/  LEA R57, R4, UR26, 0x1 ;  /* 0x0000001a04397c11 */ /* 0x000fe2000f8e08ff */
[----:B------:R-:W-:Y:S02]  /*0b50*/  LDGSTS.E.BYPASS.128 [R55], desc[UR30][R42.64] ;  /* 0x000000002a377fae */ /* 0x000fe4000b901c5e */
[----:B------:R-:W-:-:S02]  /*0b60*/  IMAD.WIDE R32, R33, 0x2, R22 ;  /* 0x0000000221207825 */ /* 0x000fc400078e0216 */
[----:B------:R-:W-:Y:S02]  /*0b70*/  LDGSTS.E.BYPASS.128 [R63], desc[UR30][R44.64] ;  /* 0x000000002c3f7fae */ /* 0x000fe4000b901c5e */
[--C-:B---3--:R-:W-:Y:S02]  /*0b80*/  IMAD.WIDE R46, R47, 0x2, R20.reuse ;  /* 0x000000022f2e7825 */ /* 0x108fe400078e0214 */
[----:B------:R-:W-:Y:S02]  /*0b90*/  LDGSTS.E.BYPASS.128 [R57], desc[UR30][R36.64] ;  /* 0x0000000024397fae */ /* 0x000fe4000b901c5e */
[--C-:B------:R-:W-:Y:S02]  /*0ba0*/  IMAD.WIDE R28, R29, 0x2, R20.reuse ;  /* 0x000000021d1c7825 */ /* 0x100fe400078e0214 */
[----:B------:R-:W-:Y:S02]  /*0bb0*/  LDGSTS.E.BYPASS.128 [R59], desc[UR30][R32.64] ;  /* 0x00000000203b7fae */ /* 0x000fe4000b901c5e */
[--C-:B------:R-:W-:Y:S01]  /*0bc0*/  IMAD.WIDE R30, R31, 0x2, R20.reuse ;  /* 0x000000021f1e7825 */ /* 0x100fe200078e0214 */
[----:B------:R-:W-:Y:S01]  /*0bd0*/  IADD3 R110, P2, R28, 0x100, RZ ;  /* 0x000001001c6e7810 */ /* 0x000fe20007f5e0ff */
[----:B------:R-:W-:Y:S02]  /*0be0*/  LDGSTS.E.BYPASS.128 [R61], desc[UR30][R24.64] ;  /* 0x00000000183d7fae */ /* 0x000fe4000b901c5e */
[----:B------:R-:W-:Y:S01]  /*0bf0*/  IMAD.WIDE R34, R35, 0x2, R20 ;  /* 0x0000000223227825 */ /* 0x000fe200078e0214 */
[----:B------:R-:W-:Y:S01]  /*0c00*/  IADD3 R20, P1, R40, 0x100, RZ ;  /* 0x0000010028147810 */ /* 0x000fe20007f3e0ff */
[----:B------:R-:W-:Y:S02]  /*0c10*/  LDGSTS.E.BYPASS.128 [R65], desc[UR30][R26.64] ;  /* 0x000000001a417fae */ /* 0x000fe4000b901c5e */
[----:B------:R-:W-:Y:S01]  /*0c20*/  IMAD.X R21, RZ, RZ, R39, P0 ;  /* 0x000000ffff157224 */ /* 0x000fe200000e0627 */
[----:B------:R-:W-:Y:S01]  /*0c30*/  IADD3 R22, P0, R42, 0x100, RZ ;  /* 0x000001002a167810 */ /* 0x000fe20007f1e0ff */
[----:B------:R-:W0:Y:S01]  /*0c40*/  LDGDEPBAR ;  /* 0x00000000000079af */ /* 0x000e220000000000 */
[----:B------:R-:W-:Y:S01]  /*0c50*/  IMAD.X R23, RZ, RZ, R41, P1 ;  /* 0x000000ffff177224 */ /* 0x000fe200008e0629 */
[----:B------:R-:W-:Y:S01]  /*0c60*/  IADD3 R88, P1, R44, 0x100, RZ ;  /* 0x000001002c587810 */ /* 0x000fe20007f3e0ff */
[----:B------:R-:W-:Y:S01]  /*0c70*/  IMAD.X R114, RZ, RZ, R29, P2 ;  /* 0x000000ffff727224 */ /* 0x000fe200010e061d */
[----:B------:R-:W-:Y:S01]  /*0c80*/  LDGSTS.E.BYPASS.128 [R49+0xc000], desc[UR30][R46.64] ;  /* 0x0c0000002e317fae */ /* 0x000fe2000b901c5e */
[----:B------:R-:W-:Y:S01]  /*0c90*/  IMAD.X R89, RZ, RZ, R43, P0 ;  /* 0x000000ffff597224 */ /* 0x000fe200000e062b */
[----:B------:R-:W-:Y:S01]  /*0ca0*/  IADD3 R90, P0, R36, 0x100, RZ ;  /* 0x00000100245a7810 */ /* 0x000fe20007f1e0ff */
[----:B------:R-:W-:Y:S01]  /*0cb0*/  IMAD.X R91, RZ, RZ, R45, P1 ;  /* 0x000000ffff5b7224 */ /* 0x000fe200008e062d */
[----:B------:R-:W-:Y:S01]  /*0cc0*/  LDGSTS.E.BYPASS.128 [R51+0xc000], desc[UR30][R28.64] ;  /* 0x0c0000001c337fae */ /* 0x000fe2000b901c5e */
[----:B------:R-:W-:-:S02]  /*0cd0*/  IADD3 R102, P1, R32, 0x100, RZ ;  /* 0x0000010020667810 */ /* 0x000fc40007f3e0ff */
[----:B------:R-:W-:Y:S01]  /*0ce0*/  IMAD.X R103, RZ, RZ, R37, P0 ;  /* 0x000000ffff677224 */ /* 0x000fe200000e0625 */
[----:B------:R-:W-:Y:S01]  /*0cf0*/  LDGSTS.E.BYPASS.128 [R55+0xc000], desc[UR30][R30.64] ;  /* 0x0c0000001e377fae */ /* 0x000fe2000b901c5e */
[----:B------:R-:W-:Y:S01]  /*0d00*/  IADD3 R104, P0, R24, 0x100, RZ ;  /* 0x0000010018687810 */ /* 0x000fe20007f1e0ff */
[----:B------:R-:W-:Y:S01]  /*0d10*/  IMAD.X R105, RZ, RZ, R33, P1 ;  /* 0x000000ffff697224 */ /* 0x000fe200008e0621 */
[----:B------:R-:W-:Y:S01]  /*0d20*/  IADD3 R106, P1, R26, 0x100, RZ ;  /* 0x000001001a6a7810 */ /* 0x000fe20007f3e0ff */
[----:B------:R-:W-:Y:S02]  /*0d30*/  LDGSTS.E.BYPASS.128 [R63+0xc000], desc[UR30][R34.64] ;  /* 0x0c000000223f7fae */ /* 0x000fe4000b901c5e */
[----:B------:R-:W-:Y:S01]  /*0d40*/  IMAD.X R107, RZ, RZ, R25, P0 ;  /* 0x000000ffff6b7224 */ /* 0x000fe200000e0619 */
[----:B------:R-:W-:Y:S01]  /*0d50*/  IADD3 R108, P0, R46, 0x100, RZ ;  /* 0x000001002e6c7810 */ /* 0x000fe20007f1e0ff */
[----:B------:R-:W0:Y:S01]  /*0d60*/  LDGDEPBAR ;  /* 0x00000000000079af */ /* 0x000e220000000000 */
[----:B------:R-:W-:Y:S01]  /*0d70*/  IMAD.X R109, RZ, RZ, R27, P1 ;  /* 0x000000ffff6d7224 */ /* 0x000fe200008e061b */
[----:B------:R-:W-:Y:S02]  /*0d80*/  BAR.SYNC.DEFER_BLOCKING 0x0 ;  /* 0x0000000000007b1d */ /* 0x000fe40000010000 */
[----:B------:R-:W-:Y:S01]  /*0d90*/  IMAD.X R111, RZ, RZ, R47, P0 ;  /* 0x000000ffff6f7224 */ /* 0x000fe200000e062f */
[----:B------:R-:W-:-:S02]  /*0da0*/  IADD3 R112, P1, R30, 0x100, RZ ;  /* 0x000001001e707810 */ /* 0x000fc40007f3e0ff */
[----:B------:R-:W-:-:S03]  /*0db0*/  IADD3 R113, P0, R34, 0x100, RZ ;  /* 0x0000010022717810 */ /* 0x000fc60007f1e0ff */
[----:B------:R-:W-:Y:S02]  /*0dc0*/  IMAD.X R115, RZ, RZ, R31, P1 ;  /* 0x000000ffff737224 */ /* 0x000fe400008e061f */
[----:B------:R-:W-:Y:S01]  /*0dd0*/  IMAD.X R116, RZ, RZ, R35, P0 ;  /* 0x000000ffff747224 */ /* 0x000fe200000e0623 */
[----:B------:R-:W-:Y:S01]  /*0de0*/  @!PT LDS RZ, [RZ] ;  /* 0x00000000fffff984 */ /* 0x000fe20000000800 */
[----:B------:R-:W-:Y:S01]  /*0df0*/  @!PT LDS RZ, [RZ] ;  /* 0x00000000fffff984 */ /* 0x000fe20000000800 */
[----:B------:R-:W-:Y:S01]  /*0e00*/  @!PT LDS RZ, [RZ] ;  /* 0x00000000fffff984 */ /* 0x000fe20000000800 */
[----:B------:R2:W-:Y:S04]  /*0e10*/  LDGSTS.E.BYPASS.128 [R49+0x4000], desc[UR30][R38.64+0x80] ;  /* 0x0400008026317fae */ /* 0x0005e8000b901c5e */
[----:B------:R3:W-:Y:S04]  /*0e20*/  LDGSTS.E.BYPASS.128 [R51+0x4000], desc[UR30][R40.64+0x80] ;  /* 0x0400008028337fae */ /* 0x0007e8000b901c5e */
[----:B------:R4:W-:Y:S04]  /*0e30*/  LDGSTS.E.BYPASS.128 [R55+0x4000], desc[UR30][R42.64+0x80] ;  /* 0x040000802a377fae */ /* 0x0009e8000b901c5e */
[----:B------:R5:W-:Y:S01]  /*0e40*/  LDGSTS.E.BYPASS.128 [R63+0x4000], desc[UR30][R44.64+0x80] ;  /* 0x040000802c3f7fae */ /* 0x000be2000b901c5e */
[----:B--2---:R-:W-:-:S03]  /*0e50*/  CS2R R38, SRZ ;  /* 0x0000000000267805 */ /* 0x004fc6000001ff00 */
[----:B------:R2:W-:Y:S01]  /*0e60*/  LDGSTS.E.BYPASS.128 [R57+0x4000], desc[UR30][R36.64+0x80] ;  /* 0x0400008024397fae */ /* 0x0005e2000b901c5e */
[----:B---3--:R-:W-:-:S03]  /*0e70*/  CS2R R40, SRZ ;  /* 0x0000000000287805 */ /* 0x008fc6000001ff00 */
[----:B------:R3:W-:Y:S01]  /*0e80*/  LDGSTS.E.BYPASS.128 [R59+0x4000], desc[UR30][R32.64+0x80] ;  /* 0x04000080203b7fae */ /* 0x0007e2000b901c5e */
[----:B----4-:R-:W-:-:S03]  /*0e90*/  CS2R R42, SRZ ;  /* 0x00000000002a7805 */ /* 0x010fc6000001ff00 */
[----:B------:R4:W-:Y:S01]  /*0ea0*/  LDGSTS.E.BYPASS.128 [R61+0x4000], desc[UR30][R24.64+0x80] ;  /* 0x04000080183d7fae */ /* 0x0009e2000b901c5e */
[----:B-1---5:R-:W-:-:S03]  /*0eb0*/  CS2R R44, SRZ ;  /* 0x00000000002c7805 */ /* 0x022fc6000001ff00 */
[----:B------:R1:W-:Y:S01]  /*0ec0*/  LDGSTS.E.BYPASS.128 [R65+0x4000], desc[UR30][R26.64+0x80] ;  /* 0x040000801a417fae */ /* 0x0003e2000b901c5e */
[----:B--2---:R-:W-:Y:S02]  /*0ed0*/  CS2R R56, SRZ ;  /* 0x0000000000387805 */ /* 0x004fe4000001ff00 */
[----:B------:R-:W-:Y:S01]  /*0ee0*/  CS2R R36, SRZ ;  /* 0x0000000000247805 */ /* 0x000fe2000001ff00 */
[----:B------:R-:W0:Y:S01]  /*0ef0*/  LDGDEPBAR ;  /* 0x00000000000079af */ /* 0x000e220000000000 */
[----:B---3--:R-:W-:Y:S02]  /*0f00*/  CS2R R58, SRZ ;  /* 0x00000000003a7805 */ /* 0x008fe4000001ff00 */
[----:B------:R-:W-:Y:S01]  /*0f10*/  CS2R R32, SRZ ;  /* 0x0000000000207805 */ /* 0x000fe2000001ff00 */
[----:B------:R2:W-:Y:S01]  /*0f20*/  LDGSTS.E.BYPASS.128 [R49+0xe000], desc[UR30][R46.64+0x80] ;  /* 0x0e0000802e317fae */ /* 0x0005e2000b901c5e */
[----:B----4-:R-:W-:Y:S02]  /*0f30*/  CS2R R60, SRZ ;  /* 0x00000000003c7805 */ /* 0x010fe4000001ff00 */
[----:B------:R-:W-:Y:S01]  /*0f40*/  CS2R R24, SRZ ;  /* 0x0000000000187805 */ /* 0x000fe2000001ff00 */
[----:B------:R3:W-:Y:S01]  /*0f50*/  LDGSTS.E.BYPASS.128 [R51+0xe000], desc[UR30][R28.64+0x80] ;  /* 0x0e0000801c337fae */ /* 0x0007e2000b901c5e */
[----:B-1----:R-:W-:-:S02]  /*0f60*/  CS2R R64, SRZ ;  /* 0x0000000000407805 */ /* 0x002fc4000001ff00 */
[----:B------:R-:W-:Y:S01]  /*0f70*/  CS2R R26, SRZ ;  /* 0x00000000001a7805 */ /* 0x000fe2000001ff00 */
[----:B------:R1:W-:Y:S04]  /*0f80*/  LDGSTS.E.BYPASS.128 [R55+0xe000], desc[UR30][R30.64+0x80] ;  /* 0x0e0000801e377fae */ /* 0x0003e8000b901c5e */
[----:B------:R4:W-:Y:S01]  /*0f90*/  LDGSTS.E.BYPASS.128 [R63+0xe000], desc[UR30][R34.64+0x80] ;  /* 0x0e000080223f7fae */ /* 0x0009e2000b901c5e */
[----:B--2---:R-:W-:Y:S02]  /*0fa0*/  CS2R R46, SRZ ;  /* 0x00000000002e7805 */ /* 0x004fe4000001ff00 */
[----:B------:R-:W-:Y:S01]  /*0fb0*/  CS2R R48, SRZ ;  /* 0x0000000000307805 */ /* 0x000fe2000001ff00 */
[----:B------:R-:W0:Y:S01]  /*0fc0*/  LDGDEPBAR ;  /* 0x00000000000079af */ /* 0x000e220000000000 */
[----:B---3--:R-:W-:-:S02]  /*0fd0*/  CS2R R28, SRZ ;  /* 0x00000000001c7805 */ /* 0x008fc4000001ff00 */
[----:B------:R-:W-:Y:S02]  /*0fe0*/  CS2R R50, SRZ ;  /* 0x0000000000327805 */ /* 0x000fe4000001ff00 */
[----:B-1----:R-:W-:Y:S02]  /*0ff0*/  CS2R R30, SRZ ;  /* 0x00000000001e7805 */ /* 0x002fe4000001ff00 */
[----:B------:R-:W-:Y:S02]  /*1000*/  CS2R R54, SRZ ;  /* 0x0000000000367805 */ /* 0x000fe4000001ff00 */
[----:B----4-:R-:W-:Y:S02]  /*1010*/  CS2R R62, SRZ ;  /* 0x00000000003e7805 */ /* 0x010fe4000001ff00 */
[----:B------:R-:W-:-:S07]  /*1020*/  CS2R R34, SRZ ;  /* 0x0000000000227805 */ /* 0x000fce000001ff00 */
.L_x_0:
[----:B------:R-:W1:Y:S01]  /*1030*/  SHFL.IDX PT, R92, R117, RZ, 0x1f ;  /* 0x00001fff755c7589 */ /* 0x000e6200000e0000 */
[----:B------:R-:W-:Y:S01]  /*1040*/  UIADD3 UR27, UR27, 0x1, URZ ;  /* 0x000000011b1b7890 */ /* 0x000fe2000fffe03f */
[----:B------:R-:W-:-:S04]  /*1050*/  DEPBAR.LE SB0, 0x2 ;  /* 0x000080800000791a */ /* 0x000fc80000000000 */
[----:B------:R-:W-:Y:S01]  /*1060*/  UISETP.GE.AND UP0, UPT, UR27, 0x3, UPT ;  /* 0x000000031b00788c */ /* 0x000fe2000bf06270 */
[----:B------:R-:W-:Y:S01]  /*1070*/  BAR.SYNC.DEFER_BLOCKING 0x0 ;  /* 0x0000000000007b1d */ /* 0x000fe20000010000 */
[----:B------:R-:W-:Y:S01]  /*1080*/  UIADD3 UR28, UR28, 0x1, URZ ;  /* 0x000000011c1c7890 */ /* 0x000fe2000fffe03f */
[----:B------:R-:W-:Y:S01]  /*1090*/  VIADD R118, R118, 0x40 ;  /* 0x0000004076767836 */ /* 0x000fe20000000000 */
[----:B------:R-:W-:Y:S01]  /*10a0*/  USEL UR27, UR27, URZ, !UP0 ;  /* 0x0000003f1b1b7287 */ /* 0x000fe2000c000000 */
[----:B------:R-:W-:Y:S02]  /*10b0*/  IADD3 R94, P1, R19, UR4, RZ ;  /* 0x00000004135e7c10 */ /* 0x000fe4000ff3e0ff */
[----:B------:R-:W-:Y:S01]  /*10c0*/  UMOV UR15, 0x40000040 ;  /* 0x40000040000f7882 */ /* 0x000fe20000000000 */
[----:B------:R-:W-:Y:S01]  /*10d0*/  ULEA UR6, UR27, UR26, 0xe ;  /* 0x0000001a1b067291 */ /* 0x000fe2000f8e703f */
[----:B------:R-:W-:Y:S01]  /*10e0*/  ISETP.GE.U32.AND P0, PT, R118, 0xb80, PT ;  /* 0x00000b807600780c */ /* 0x000fe20003f06070 */
[----:B------:R-:W-:Y:S01]  /*10f0*/  UMOV UR9, 0x40000040 ;  /* 0x4000004000097882 */ /* 0x000fe20000000000 */
[----:B------:R-:W-:Y:S01]  /*1100*/  UMOV UR10, 0x2000002 ;  /* 0x02000002000a7882 */ /* 0x000fe20000000000 */
[----:B------:R-:W-:Y:S01]  /*1110*/  USHF.R.U32.HI UR8, URZ, 0x4, UR6 ;  /* 0x000000043f087899 */ /* 0x000fe20008011606 */
[----:B------:R-:W-:Y:S01]  /*1120*/  IADD3 R96, P2, R20, UR4, RZ ;  /* 0x0000000414607c10 */ /* 0x000fe2000ff5e0ff */
[----:B------:R-:W-:Y:S01]  /*1130*/  ULEA UR6, UR27, UR29, 0xd ;  /* 0x0000001d1b067291 */ /* 0x000fe2000f8e683f */
[----:B------:R-:W-:Y:S01]  /*1140*/  IADD3.X R95, R21, UR5, RZ, P1, !PT ;  /* 0x00000005155f7c10 */ /* 0x000fe20008ffe4ff */
[----:B------:R-:W-:Y:S01]  /*1150*/  ULOP3.LUT UR8, UR8, 0x3fff, URZ, 0xc0, !UPT ;  /* 0x00003fff08087892 */ /* 0x000fe2000f8ec03f */
[----:B------:R-:W-:Y:S01]  /*1160*/  IADD3.X R97, R23, UR5, RZ, P2, !PT ;  /* 0x0000000517617c10 */ /* 0x000fe200097fe4ff */
[----:B------:R-:W-:Y:S01]  /*1170*/  USHF.R.U32.HI UR6, URZ, 0x4, UR6 ;  /* 0x000000043f067899 */ /* 0x000fe20008011606 */
[----:B-1----:R-:W-:Y:S01]  /*1180*/  R2UR UR7, R92 ;  /* 0x000000005c0772ca */ /* 0x002fe200000e0000 */
[----:B------:R-:W-:Y:S01]  /*1190*/  UMOV UR11, 0x40000040 ;  /* 0x40000040000b7882 */ /* 0x000fe20000000000 */
[----:B------:R-:W-:Y:S01]  /*11a0*/  UMOV UR16, 0x4000004 ;  /* 0x0400000400107882 */ /* 0x000fe20000000000 */
[----:B------:R-:W-:Y:S01]  /*11b0*/  ULOP3.LUT UR6, UR6, 0x3fff, URZ, 0xc0, !UPT ;  /* 0x00003fff06067892 */ /* 0x000fe2000f8ec03f */
[----:B------:R-:W-:Y:S01]  /*11c0*/  IADD3 R92, P1, R22, UR4, RZ ;  /* 0x00000004165c7c10 */ /* 0x000fe2000ff3e0ff */
[----:B------:R-:W-:Y:S01]  /*11d0*/  UMOV UR17, 0x40000040 ;  /* 0x4000004000117882 */ /* 0x000fe20000000000 */
[----:B------:R-:W-:Y:S01]  /*11e0*/  WARPGROUP.ARRIVE ;  /* 0x00000000000079c5 */ /* 0x000fe20000000000 */
[----:B------:R-:W-:Y:S01]  /*11f0*/  ULOP3.LUT UR14, UR6, 0x2000000, URZ, 0xfc, !UPT ;  /* 0x02000000060e7892 */ /* 0x000fe2000f8efc3f */
[----:B------:R-:W-:Y:S01]  /*1200*/  IADD3 R98, P2, R88, UR4, RZ ;  /* 0x0000000458627c10 */ /* 0x000fe2000ff5e0ff */
[----:B------:R-:W-:Y:S01]  /*1210*/  UMOV UR18, 0x2000004 ;  /* 0x0200000400127882 */ /* 0x000fe20000000000 */
[----:B------:R-:W-:Y:S01]  /*1220*/  UMOV UR19, 0x40000040 ;  /* 0x4000004000137882 */ /* 0x000fe20000000000 */
[----:B------:R-:W-:Y:S01]  /*1230*/  UMOV UR20, 0x4000006 ;  /* 0x0400000600147882 */ /* 0x000fe20000000000 */
[----:B------:R-:W-:Y:S01]  /*1240*/  UMOV UR21, 0x40000040 ;  /* 0x4000004000157882 */ /* 0x000fe20000000000 */
[----:B------:R-:W-:Y:S01]  /*1250*/  USHF.L.U32 UR7, UR7, 0x7, URZ ;  /* 0x0000000707077899 */ /* 0x000fe2000800063f */
[----:B------:R-:W-:Y:S01]  /*1260*/  IADD3.X R93, R89, UR5, RZ, P1, !PT ;  /* 0x00000005595d7c10 */ /* 0x000fe20008ffe4ff */
[----:B------:R-:W-:Y:S01]  /*1270*/  UMOV UR22, 0x2000006 ;  /* 0x0200000600167882 */ /* 0x000fe20000000000 */
[----:B------:R-:W-:Y:S01]  /*1280*/  UMOV UR23, 0x40000040 ;  /* 0x4000004000177882 */ /* 0x000fe20000000000 */
[----:B------:R-:W-:Y:S01]  /*1290*/  ULOP3.LUT UR7, UR7, 0x180, URZ, 0xc0, !UPT ;  /* 0x0000018007077892 */ /* 0x000fe2000f8ec03f */
[----:B------:R-:W-:-:S02]  /*12a0*/  IADD3.X R99, R91, UR5, RZ, P2, !PT ;  /* 0x000000055b637c10 */ /* 0x000fc400097fe4ff */
[----:B------:R-:W-:Y:S01]  /*12b0*/  IADD3 R100, P1, R90, UR4, RZ ;  /* 0x000000045a647c10 */ /* 0x000fe2000ff3e0ff */
[----:B------:R-:W-:-:S03]  /*12c0*/  UIADD3 UR24, UP0, UR7, UR8, URZ ;  /* 0x0000000807187290 */ /* 0x000fc6000ff1e03f */
[----:B------:R-:W-:Y:S01]  /*12d0*/  UMOV UR8, 0x4000002 ;  /* 0x0400000200087882 */ /* 0x000fe20000000000 */
[----:B------:R-:W-:Y:S01]  /*12e0*/  UIADD3.X UR25, URZ, URZ, URZ, UP0, !UPT ;  /* 0x0000003f3f197290 */ /* 0x000fe200087fe43f */
[----:B------:R-:W-:Y:S01]  /*12f0*/  IADD3.X R101, R103, UR5, RZ, P1, !PT ;  /* 0x0000000567657c10 */ /* 0x000fe20008ffe4ff */
[----:B------:R-:W-:Y:S02]  /*1300*/  ULOP3.LUT UR12, UR24, 0x4000000, URZ, 0xfc, !UPT ;  /* 0x04000000180c7892 */ /* 0x000fe4000f8efc3f */
[----:B------:R-:W-:Y:S01]  /*1310*/  ULOP3.LUT UR13, UR25, 0x40000040, URZ, 0xfc, !UPT ;  /* 0x40000040190d7892 */ /* 0x000fe2000f8efc3f */
[----:B------:R-:W-:Y:S01]  /*1320*/  UMOV UR7, URZ ;  /* 0x0000003f00077c82 */ /* 0x000fe20008000000 */
[----:B------:R-:W-:Y:S02]  /*1330*/  UIADD3.64 UR8, UR24, UR8, URZ ;  /* 0x0000000818087297 */ /* 0x000fe4000fffe03f */
[----:B------:R-:W-:Y:S02]  /*1340*/  UIADD3.64 UR10, UR6, UR10, URZ ;  /* 0x0000000a060a7297 */ /* 0x000fe4000fffe03f */
[----:B------:R-:W-:-:S03]  /*1350*/  UIADD3.64 UR18, UR6, UR18, URZ ;  /* 0x0000001206127297 */ /* 0x000fc6000fffe03f */
[----:B------:R-:W-:Y:S01]  /*1360*/  HGMMA.64x64x16.F32.BF16 R56, gdesc[UR12], R56 ;  /* 0x00e000000c3879f0 */ /* 0x000fe20008701838 */
[----:B------:R-:W-:Y:S01]  /*1370*/  UIADD3.64 UR16, UR24, UR16, URZ ;  /* 0x0000001018107297 */ /* 0x000fe2000fffe03f */
[----:B------:R-:W-:Y:S01]  /*1380*/  UMOV UR12, 0x4000200 ;  /* 0x04000200000c7882 */ /* 0x000fe20000000000 */
[----:B------:R-:W-:Y:S01]  /*1390*/  UMOV UR13, 0x40000040 ;  /* 0x40000040000d7882 */ /* 0x000fe20000000000 */
[----:B------:R-:W-:Y:S02]  /*13a0*/  UIADD3.64 UR22, UR6, UR22, URZ ;  /* 0x0000001606167297 */ /* 0x000fe4000fffe03f */
[----:B------:R-:W-:Y:S02]  /*13b0*/  UIADD3.64 UR20, UR24, UR20, URZ ;  /* 0x0000001418147297 */ /* 0x000fe4000fffe03f */
[----:B------:R-:W-:Y:S02]  /*13c0*/  UIADD3.64 UR12, UR24, UR12, URZ ;  /* 0x0000000c180c7297 */ /* 0x000fe4000fffe03f */
[----:B------:R-:W-:-:S04]  /*13d0*/  UISETP.GE.AND UP0, UPT, UR28, 0x3, UPT ;  /* 0x000000031c00788c */ /* 0x000fc8000bf06270 */
[----:B------:R-:W-:-:S04]  /*13e0*/  USEL UR28, UR28, URZ, !UP0 ;  /* 0x0000003f1c1c7287 */ /* 0x000fc8000c000000 */
[----:B------:R-:W-:-:S06]  /*13f0*/  ULEA UR6, UR28, UR26, 0xe ;  /* 0x0000001a1c067291 */ /* 0x000fcc000f8e703f */
[----:B------:R-:W-:Y:S02]  /*1400*/  LEA R119, R9, UR6, 0x1 ;  /* 0x0000000609777c11 */ /* 0x000fe4000f8e08ff */
[----:B------:R-:W-:Y:S02]  /*1410*/  LEA R121, R0, UR6, 0x1 ;  /* 0x0000000600797c11 */ /* 0x000fe4000f8e08ff */
[----:B------:R-:W-:Y:S02]  /*1420*/  LEA R123, R2, UR6, 0x1 ;  /* 0x00000006027b7c11 */ /* 0x000fe4000f8e08ff */
[----:B------:R-:W-:Y:S01]  /*1430*/  LEA R125, R3, UR6, 0x1 ;  /* 0x00000006037d7c11 */ /* 0x000fe2000f8e08ff */
[----:B------:R-:W-:Y:S01]  /*1440*/  HGMMA.64x64x16.F32.BF16 R56, gdesc[UR8], R56 ;  /* 0x00e00000083879f0 */ /* 0x000fe20008701838 */
[----:B------:R-:W-:Y:S01]  /*1450*/  UMOV UR8, 0x4000202 ;  /* 0x0400020200087882 */ /* 0x000fe20000000000 */
[----:B------:R-:W-:Y:S02]  /*1460*/  UMOV UR9, 0x40000040 ;  /* 0x4000004000097882 */ /* 0x000fe40000000000 */
[----:B------:R-:W-:Y:S01]  /*1470*/  UIADD3.64 UR8, UR24, UR8, URZ ;  /* 0x0000000818087297 */ /* 0x000fe2000fffe03f */
[----:B------:R-:W-:Y:S01]  /*1480*/  HGMMA.64x64x16.F32.BF16 R56, gdesc[UR16], R56 ;  /* 0x00e00000103879f0 */ /* 0x000fe20008701838 */
[----:B------:R-:W-:Y:S01]  /*1490*/  UMOV UR16, 0x4000204 ;  /* 0x0400020400107882 */ /* 0x000fe20000000000 */
[----:B------:R-:W-:-:S02]  /*14a0*/  UMOV UR17, 0x40000040 ;  /* 0x4000004000117882 */ /* 0x000fc40000000000 */
[----:B------:R-:W-:Y:S01]  /*14b0*/  UIADD3.64 UR16, UR24, UR16, URZ ;  /* 0x0000001018107297 */ /* 0x000fe2000fffe03f */
[----:B------:R-:W-:Y:S04]  /*14c0*/  HGMMA.64x64x16.F32.BF16 R56, gdesc[UR20], R56 ;  /* 0x00e00000143879f0 */ /* 0x000fe80008701838 */
[----:B------:R-:W-:Y:S01]  /*14d0*/  HGMMA.64x64x16.F32.BF16 R24, gdesc[UR12], R24 ;  /* 0x00e000000c1879f0 */ /* 0x000fe20008701818 */
[----:B------:R-:W-:Y:S01]  /*14e0*/  UMOV UR20, 0x4000206 ;  /* 0x0400020600147882 */ /* 0x000fe20000000000 */
[----:B------:R-:W-:Y:S02]  /*14f0*/  UMOV UR21, 0x40000040 ;  /* 0x4000004000157882 */ /* 0x000fe40000000000 */
[----:B------:R-:W-:Y:S01]  /*1500*/  UIADD3.64 UR20, UR24, UR20, URZ ;  /* 0x0000001418147297 */ /* 0x000fe2000fffe03f */
[----:B------:R-:W-:Y:S04]  /*1510*/  HGMMA.64x64x16.F32.BF16 R24, gdesc[UR8], R24 ;  /* 0x00e00000081879f0 */ /* 0x000fe80008701818 */
[----:B------:R-:W-:Y:S04]  /*1520*/  HGMMA.64x64x16.F32.BF16 R24, gdesc[UR16], R24 ;  /* 0x00e00000101879f0 */ /* 0x000fe80008701818 */
[----:B------:R-:W-:Y:S03]  /*1530*/  HGMMA.64x64x16.F32.BF16 R24, gdesc[UR20], R24, gsb0 ;  /* 0x00e00000141879f0 */ /* 0x000fe60008001818 */
[----:B------:R-:W-:-:S02]  /*1540*/  WARPGROUP.DEPBAR.LE gsb0, 0x1 ;  /* 0x00008000000079c5 */ /* 0x000fc40000010100 */
[----:B------:R-:W-:Y:S06]  /*1550*/  BAR.SYNC.DEFER_BLOCKING 0x0 ;  /* 0x0000000000007b1d */ /* 0x000fec0000010000 */
[----:B------:R-:W-:Y:S01]  /*1560*/  @!PT LDS RZ, [RZ] ;  /* 0x00000000fffff984 */ /* 0x000fe20000000800 */
[----:B------:R-:W-:Y:S01]  /*1570*/  @!PT LDS RZ, [RZ] ;  /* 0x00000000fffff984 */ /* 0x000fe20000000800 */
[----:B------:R-:W-:Y:S01]  /*1580*/  @!PT LDS RZ, [RZ] ;  /* 0x00000000fffff984 */ /* 0x000fe20000000800 */
[----:B------:R1:W-:Y:S04]  /*1590*/  LDGSTS.E.BYPASS.128 [R119], desc[UR30][R94.64], !P0 ;  /* 0x000000005e777fae */ /* 0x0003e8000c101c5e */
[----:B------:R2:W-:Y:S04]  /*15a0*/  LDGSTS.E.BYPASS.128 [R121], desc[UR30][R96.64], !P0 ;  /* 0x0000000060797fae */ /* 0x0005e8000c101c5e */
[----:B------:R3:W-:Y:S01]  /*15b0*/  LDGSTS.E.BYPASS.128 [R123], desc[UR30][R92.64], !P0 ;  /* 0x000000005c7b7fae */ /* 0x0007e2000c101c5e */
[----:B-1----:R-:W-:-:S03]  /*15c0*/  IADD3 R94, P2, R102, UR4, RZ ;  /* 0x00000004665e7c10 */ /* 0x002fc6000ff5e0ff */
[----:B------:R1:W-:Y:S01]  /*15d0*/  LDGSTS.E.BYPASS.128 [R125], desc[UR30][R98.64], !P0 ;  /* 0x00000000627d7fae */ /* 0x0003e2000c101c5e */
[----:B------:R-:W-:Y:S02]  /*15e0*/  LEA R119, R4, UR6, 0x1 ;  /* 0x0000000604777c11 */ /* 0x000fe4000f8e08ff */
[----:B------:R-:W-:Y:S02]  /*15f0*/  IADD3.X R95, R105, UR5, RZ, P2, !PT ;  /* 0x00000005695f7c10 */ /* 0x000fe400097fe4ff */
[----:B--2---:R-:W-:Y:S01]  /*1600*/  IADD3 R96, P1, R104, UR4, RZ ;  /* 0x0000000468607c10 */ /* 0x004fe2000ff3e0ff */
[----:B------:R2:W-:Y:S01]  /*1610*/  LDGSTS.E.BYPASS.128 [R119], desc[UR30][R100.64], !P0 ;  /* 0x0000000064777fae */ /* 0x0005e2000c101c5e */
[----:B---3--:R-:W-:Y:S02]  /*1620*/  IADD3 R92, P2, R106, UR4, RZ ;  /* 0x000000046a5c7c10 */ /* 0x008fe4000ff5e0ff */
[----:B------:R-:W-:Y:S02]  /*1630*/  LEA R121, R5, UR6, 0x1 ;  /* 0x0000000605797c11 */ /* 0x000fe4000f8e08ff */
[----:B------:R-:W-:-:S02]  /*1640*/  IADD3.X R97, R107, UR5, RZ, P1, !PT ;  /* 0x000000056b617c10 */ /* 0x000fc40008ffe4ff */
[----:B------:R-:W-:Y:S01]  /*1650*/  LEA R123, R6, UR6, 0x1 ;  /* 0x00000006067b7c11 */ /* 0x000fe2000f8e08ff */
[----:B------:R3:W-:Y:S01]  /*1660*/  LDGSTS.E.BYPASS.128 [R121], desc[UR30][R94.64], !P0 ;  /* 0x000000005e797fae */ /* 0x0007e2000c101c5e */
[----:B------:R-:W-:Y:S02]  /*1670*/  IADD3.X R93, R109, UR5, RZ, P2, !PT ;  /* 0x000000056d5d7c10 */ /* 0x000fe400097fe4ff */
[----:B-1----:R-:W-:Y:S01]  /*1680*/  LEA R125, R7, UR6, 0x1 ;  /* 0x00000006077d7c11 */ /* 0x002fe2000f8e08ff */
[----:B------:R-:W-:Y:S01]  /*1690*/  ULEA UR6, UR28, UR29, 0xd ;  /* 0x0000001d1c067291 */ /* 0x000fe2000f8e683f */
[----:B------:R-:W-:Y:S01]  /*16a0*/  IADD3 R98, P1, R108, UR4, RZ ;  /* 0x000000046c627c10 */ /* 0x000fe2000ff3e0ff */
[----:B------:R1:W-:Y:S01]  /*16b0*/  LDGSTS.E.BYPASS.128 [R123], desc[UR30][R96.64], !P0 ;  /* 0x00000000607b7fae */ /* 0x0003e2000c101c5e */
[----:B--2---:R-:W-:Y:S02]  /*16c0*/  IADD3 R100, P2, R110, UR4, RZ ;  /* 0x000000046e647c10 */ /* 0x004fe4000ff5e0ff */
[----:B------:R-:W-:Y:S01]  /*16d0*/  IADD3.X R99, R111, UR5, RZ, P1, !PT ;  /* 0x000000056f637c10 */ /* 0x000fe20008ffe4ff */
[----:B------:R2:W-:Y:S01]  /*16e0*/  LDGSTS.E.BYPASS.128 [R125], desc[UR30][R92.64], !P0 ;  /* 0x000000005c7d7fae */ /* 0x0005e2000c101c5e */
[----:B------:R-:W-:-:S02]  /*16f0*/  IADD3.X R101, R114, UR5, RZ, P2, !PT ;  /* 0x0000000572657c10 */ /* 0x000fc400097fe4ff */
[----:B---3--:R-:W-:Y:S01]  /*1700*/  IADD3 R94, P1, R112, UR4, RZ ;  /* 0x00000004705e7c10 */ /* 0x008fe2000ff3e0ff */
[----:B------:R-:W0:Y:S01]  /*1710*/  LDGDEPBAR ;  /* 0x00000000000079af */ /* 0x000e220000000000 */
[----:B------:R-:W-:Y:S02]  /*1720*/  LEA R119, R9, UR6, 0x1 ;  /* 0x0000000609777c11 */ /* 0x000fe4000f8e08ff */
[----:B------:R-:W-:Y:S02]  /*1730*/  LEA R121, R0, UR6, 0x1 ;  /* 0x0000000600797c11 */ /* 0x000fe4000f8e08ff */
[----:B-1----:R-:W-:Y:S01]  /*1740*/  IADD3 R96, P2, R113, UR4, RZ ;  /* 0x0000000471607c10 */ /* 0x002fe2000ff5e0ff */
[----:B------:R1:W-:Y:S01]  /*1750*/  LDGSTS.E.BYPASS.128 [R119], desc[UR30][R98.64], !P0 ;  /* 0x0000000062777fae */ /* 0x0003e2000c101c5e */
[----:B------:R-:W-:Y:S01]  /*1760*/  IADD3.X R95, R115, UR5, RZ, P1, !PT ;  /* 0x00000005735f7c10 */ /* 0x000fe20008ffe4ff */
[----:B------:R-:W-:Y:S01]  /*1770*/  UIADD3 UR4, UP0, UR4, 0x80, URZ ;  /* 0x0000008004047890 */ /* 0x000fe2000ff1e03f */
[----:B--2---:R-:W-:Y:S01]  /*1780*/  LEA R93, R2, UR6, 0x1 ;  /* 0x00000006025d7c11 */ /* 0x004fe2000f8e08ff */
[----:B------:R1:W-:Y:S01]  /*1790*/  LDGSTS.E.BYPASS.128 [R121], desc[UR30][R100.64], !P0 ;  /* 0x0000000064797fae */ /* 0x0003e2000c101c5e */
[----:B------:R-:W-:Y:S01]  /*17a0*/  IADD3.X R97, R116, UR5, RZ, P2, !PT ;  /* 0x0000000574617c10 */ /* 0x000fe200097fe4ff */
[----:B------:R-:W-:Y:S01]  /*17b0*/  UIADD3.X UR5, URZ, UR5, URZ, UP0, !UPT ;  /* 0x000000053f057290 */ /* 0x000fe200087fe43f */
[----:B------:R-:W-:Y:S01]  /*17c0*/  LEA R123, R3, UR6, 0x1 ;  /* 0x00000006037b7c11 */ /* 0x000fe2000f8e08ff */
[----:B------:R1:W-:Y:S04]  /*17d0*/  LDGSTS.E.BYPASS.128 [R93], desc[UR30][R94.64], !P0 ;  /* 0x000000005e5d7fae */ /* 0x0003e8000c101c5e */
[----:B------:R1:W-:Y:S01]  /*17e0*/  LDGSTS.E.BYPASS.128 [R123], desc[UR30][R96.64], !P0 ;  /* 0x00000000607b7fae */ /* 0x0003e2000c101c5e */
[----:B------:R-:W-:-:S03]  /*17f0*/  ISETP.GE.U32.AND P0, PT, R118, 0xbc0, PT ;  /* 0x00000bc07600780c */ /* 0x000fc60003f06070 */
[----:B------:R-:W0:Y:S10]  /*1800*/  LDGDEPBAR ;  /* 0x00000000000079af */ /* 0x000e340000000000 */
[----:B-1----:R-:W-:Y:S05]  /*1810*/  @!P0 BRA `(.L_x_0) ;  /* 0xfffffff800048947 */ /* 0x002fea000383ffff */
[----:B------:R-:W1:Y:S01]  /*1820*/  S2R R6, SR_TID.X ;  /* 0x0000000000067919 */ /* 0x000e620000002100 */
[----:B------:R-:W-:Y:S02]  /*1830*/  WARPGROUP.DEPBAR.LE gsb0, 0x0 ;  /* 0x00008000000079c5 */ /* 0x000fe40000010000 */
[----:B------:R-:W-:-:S04]  /*1840*/  DEPBAR.LE SB0, 0x0 ;  /* 0x000080000000791a */ /* 0x000fc80000000000 */
[--C-:B-1----:R-:W-:Y:S01]  /*1850*/  SHF.R.U32.HI R0, RZ, 0x5, R6.reuse ;  /* 0x00000005ff007819 */ /* 0x102fe20000011606 */
[----:B------:R-:W-:Y:S01]  /*1860*/  IMAD.SHL.U32 R3, R6, 0x2, RZ ;  /* 0x0000000206037824 */ /* 0x000fe200078e00ff */
[--C-:B------:R-:W-:Y:S02]  /*1870*/  SHF.R.U32.HI R2, RZ, 0x2, R6.reuse ;  /* 0x00000002ff027819 */ /* 0x100fe40000011606 */
[----:B------:R-:W-:Y:S02]  /*1880*/  LOP3.LUT R0, R0, 0x3, RZ, 0xc0, !PT ;  /* 0x0000000300007812 */ /* 0x000fe400078ec0ff */
[----:B------:R-:W-:Y:S02]  /*1890*/  SGXT.U32 R2, R2, 0x3 ;  /* 0x000000030202781a */ /* 0x000fe40000000000 */
[----:B------:R-:W-:Y:S01]  /*18a0*/  LOP3.LUT R3, R3, 0x6, RZ, 0xc0, !PT ;  /* 0x0000000603037812 */ /* 0x000fe200078ec0ff */
[C---:B------:R-:W-:Y:S01]  /*18b0*/  IMAD.SHL.U32 R5, R0.reuse, 0x10, RZ ;  /* 0x0000001000057824 */ /* 0x040fe200078e00ff */
[----:B------:R-:W-:Y:S01]  /*18c0*/  SHF.R.U32.HI R4, RZ, 0x3, R6 ;  /* 0x00000003ff047819 */ /* 0x000fe20000011606 */
[----:B------:R-:W-:-:S03]  /*18d0*/  IMAD.SHL.U32 R7, R0, 0x4, RZ ;  /* 0x0000000400077824 */ /* 0x000fc600078e00ff */
[----:B------:R-:W-:Y:S01]  /*18e0*/  LOP3.LUT R2, R5, R2, RZ, 0xfc, !PT ;  /* 0x0000000205027212 */ /* 0x000fe200078efcff */
[----:B------:R-:W-:Y:S01]  /*18f0*/  IMAD.SHL.U32 R5, R6, 0x8, RZ ;  /* 0x0000000806057824 */ /* 0x000fe200078e00ff */
[----:B------:R-:W-:-:S03]  /*1900*/  SGXT.U32 R4, R4, 0x2 ;  /* 0x000000020404781a */ /* 0x000fc60000000000 */
[----:B------:R-:W-:Y:S01]  /*1910*/  IMAD R2, R2, 0x48, R3 ;  /* 0x0000004802027824 */ /* 0x000fe200078e0203 */
[----:B------:R-:W-:Y:S02]  /*1920*/  LOP3.LUT R7, R7, R4, RZ, 0xfc, !PT ;  /* 0x0000000407077212 */ /* 0x000fe400078efcff */
[----:B------:R-:W-:Y:S02]  /*1930*/  LOP3.LUT R8, R8, 0x38, R5, 0xf8, !PT ;  /* 0x0000003808087812 */ /* 0x000fe400078ef805 */
[----:B------:R-:W-:Y:S01]  /*1940*/  LEA R9, R2, UR26, 0x2 ;  /* 0x0000001a02097c11 */ /* 0x000fe2000f8e10ff */
[----:B------:R-:W-:Y:S01]  /*1950*/  BAR.SYNC.DEFER_BLOCKING 0x0 ;  /* 0x0000000000007b1d */ /* 0x000fe20000010000 */
[----:B------:R-:W-:Y:S01]  /*1960*/  IMAD R0, R7, 0x48, R18 ;  /* 0x0000004807007824 */ /* 0x000fe200078e0212 */
[----:B------:R-:W-:-:S04]  /*1970*/  ISETP.GE.AND P0, PT, R8, 0x40, PT ;  /* 0x000000400800780c */ /* 0x000fc80003f06270 */
[----:B------:R-:W-:Y:S02]  /*1980*/  LEA R0, R0, UR26, 0x2 ;  /* 0x0000001a00007c11 */ /* 0x000fe4000f8e10ff */
[----:B------:R-:W1:Y:S01]  /*1990*/  LDC.64 R2, c[0x0][0x210] ;  /* 0x00008400ff027b82 */ /* 0x000e620000000a00 */
[----:B------:R-:W-:Y:S01]  /*19a0*/  ISETP.LT.AND P1, PT, R10, 0x1000, !P0 ;  /* 0x000010000a00780c */ /* 0x000fe20004721270 */
[----:B------:R-:W-:Y:S04]  /*19b0*/  STS.64 [R9], R56 ;  /* 0x0000003809007388 */ /* 0x000fe80000000a00 */
[----:B------:R-:W-:Y:S01]  /*19c0*/  STS.64 [R9+0x900], R58 ;  /* 0x0009003a09007388 */ /* 0x000fe20000000a00 */
[----:B-1----:R-:W-:-:S03]  /*19d0*/  IMAD.WIDE R18, R8, 0x2, R2 ;  /* 0x0000000208127825 */ /* 0x002fc600078e0202 */
[----:B------:R-:W-:Y:S04]  /*19e0*/  STS.64 [R9+0x20], R60 ;  /* 0x0000203c09007388 */ /* 0x000fe80000000a00 */
        /* <DEDUP_REMOVED lines=11> */
[----:B------:R1:W-:Y:S04]  /*1aa0*/  STS.64 [R9+0xe0], R84 ;  /* 0x0000e05409007388 */ /* 0x0003e80000000a00 */
[----:B------:R2:W-:Y:S01]  /*1ab0*/  STS.64 [R9+0x9e0], R86 ;  /* 0x0009e05609007388 */ /* 0x0005e20000000a00 */
[----:B------:R-:W-:Y:S01]  /*1ac0*/  ISETP.LT.AND P6, PT, R11, 0x1000, !P0 ;  /* 0x000010000b00780c */ /* 0x000fe200047c1270 */
[----:B------:R-:W3:Y:S08]  /*1ad0*/  LDC.64 R2, c[0x0][0x228] ;  /* 0x00008a00ff027b82 */ /* 0x000ef00000000a00 */
[----:B------:R-:W-:Y:S01]  /*1ae0*/  BAR.SYNC.DEFER_BLOCKING 0x0 ;  /* 0x0000000000007b1d */ /* 0x000fe20000010000 */
[----:B-1----:R-:W-:-:S02]  /*1af0*/  CS2R R84, SRZ ;  /* 0x0000000000547805 */ /* 0x002fc4000001ff00 */
[----:B--2---:R-:W-:-:S03]  /*1b00*/  CS2R R86, SRZ ;  /* 0x0000000000567805 */ /* 0x004fc6000001ff00 */
[----:B------:R-:W-:Y:S04]  /*1b10*/  LDS.128 R64, [R0] ;  /* 0x0000000000407984 */ /* 0x000fe80000000c00 */
[----:B------:R-:W1:Y:S04]  /*1b20*/  LDS.128 R4, [R0+0x10] ;  /* 0x0000100000047984 */ /* 0x000e680000000c00 */
[----:B------:R-:W-:Y:S04]  /*1b30*/  LDS.128 R68, [R0+0x1200] ;  /* 0x0012000000447984 */ /* 0x000fe80000000c00 */
[----:B------:R-:W-:Y:S04]  /*1b40*/  LDS.128 R56, [R0+0x1210] ;  /* 0x0012100000387984 */ /* 0x000fe80000000c00 */
[----:B------:R-:W2:Y:S04]  /*1b50*/  LDS.128 R76, [R0+0x2400] ;  /* 0x00240000004c7984 */ /* 0x000ea80000000c00 */
[----:B------:R-:W4:Y:S04]  /*1b60*/  LDS.128 R72, [R0+0x2410] ;  /* 0x0024100000487984 */ /* 0x000f280000000c00 */
[----:B------:R-:W5:Y:S04]  /*1b70*/  LDS.128 R60, [R0+0x3600] ;  /* 0x00360000003c7984 */ /* 0x000f680000000c00 */
[----:B------:R-:W1:Y:S01]  /*1b80*/  LDS.128 R20, [R0+0x3610] ;  /* 0x0036100000147984 */ /* 0x000e620000000c00 */
[----:B------:R-:W-:Y:S06]  /*1b90*/  BAR.SYNC.DEFER_BLOCKING 0x0 ;  /* 0x0000000000007b1d */ /* 0x000fec0000010000 */
[----:B------:R2:W-:Y:S04]  /*1ba0*/  STS.64 [R9], R24 ;  /* 0x0000001809007388 */ /* 0x0005e80000000a00 */
[----:B------:R-:W-:Y:S04]  /*1bb0*/  STS.64 [R9+0x900], R26 ;  /* 0x0009001a09007388 */ /* 0x000fe80000000a00 */
[----:B------:R-:W-:Y:S04]  /*1bc0*/  STS.64 [R9+0x20], R28 ;  /* 0x0000201c09007388 */ /* 0x000fe80000000a00 */
[----:B------:R-:W-:Y:S01]  /*1bd0*/  STS.64 [R9+0x920], R30 ;  /* 0x0009201e09007388 */ /* 0x000fe20000000a00 */
[----:B------:R-:W-:-:S02]  /*1be0*/  ISETP.LT.AND P5, PT, R12, 0x1000, !P0 ;  /* 0x000010000c00780c */ /* 0x000fc400047a1270 */
[----:B------:R-:W-:Y:S02]  /*1bf0*/  CS2R R80, SRZ ;  /* 0x0000000000507805 */ /* 0x000fe4000001ff00 */
[----:B------:R-:W-:Y:S01]  /*1c00*/  CS2R R82, SRZ ;  /* 0x0000000000527805 */ /* 0x000fe2000001ff00 */
[----:B------:R-:W-:Y:S01]  /*1c10*/  STS.64 [R9+0x40], R32 ;  /* 0x0000402009007388 */ /* 0x000fe20000000a00 */
[----:B------:R-:W-:Y:S02]  /*1c20*/  ISETP.LT.AND P4, PT, R13, 0x1000, !P0 ;  /* 0x000010000d00780c */ /* 0x000fe40004781270 */
[----:B------:R-:W-:Y:S01]  /*1c30*/  ISETP.LT.AND P3, PT, R14, 0x1000, !P0 ;  /* 0x000010000e00780c */ /* 0x000fe20004761270 */
[----:B------:R-:W-:Y:S04]  /*1c40*/  STS.64 [R9+0x940], R34 ;  /* 0x0009402209007388 */ /* 0x000fe80000000a00 */
[----:B------:R-:W-:Y:S01]  /*1c50*/  STS.64 [R9+0x60], R36 ;  /* 0x0000602409007388 */ /* 0x000fe20000000a00 */
[----:B------:R-:W-:-:S02]  /*1c60*/  ISETP.LT.AND P2, PT, R15, 0x1000, !P0 ;  /* 0x000010000f00780c */ /* 0x000fc40004741270 */
[----:B--2---:R-:W-:Y:S01]  /*1c70*/  P2R R24, PR, RZ, 0x2 ;  /* 0x00000002ff187803 */ /* 0x004fe20000000000 */
[----:B------:R-:W-:Y:S04]  /*1c80*/  STS.64 [R9+0x960], R38 ;  /* 0x0009602609007388 */ /* 0x000fe80000000a00 */
[----:B------:R-:W-:Y:S04]  /*1c90*/  STS.64 [R9+0x80], R40 ;  /* 0x0000802809007388 */ /* 0x000fe80000000a00 */
[----:B------:R-:W-:Y:S04]  /*1ca0*/  STS.64 [R9+0x980], R42 ;  /* 0x0009802a09007388 */ /* 0x000fe80000000a00 */
[----:B------:R2:W-:Y:S04]  /*1cb0*/  STS.64 [R9+0xa0], R44 ;  /* 0x0000a02c09007388 */ /* 0x0005e80000000a00 */
[----:B------:R1:W-:Y:S04]  /*1cc0*/  STS.64 [R9+0x9a0], R46 ;  /* 0x0009a02e09007388 */ /* 0x0003e80000000a00 */
[----:B------:R-:W-:Y:S04]  /*1cd0*/  STS.64 [R9+0xc0], R48 ;  /* 0x0000c03009007388 */ /* 0x000fe80000000a00 */
[----:B------:R1:W-:Y:S04]  /*1ce0*/  STS.64 [R9+0x9c0], R50 ;  /* 0x0009c03209007388 */ /* 0x0003e80000000a00 */
[----:B------:R3:W-:Y:S04]  /*1cf0*/  STS.64 [R9+0xe0], R52 ;  /* 0x0000e03409007388 */ /* 0x0007e80000000a00 */
[----:B------:R3:W-:Y:S01]  /*1d00*/  STS.64 [R9+0x9e0], R54 ;  /* 0x0009e03609007388 */ /* 0x0007e20000000a00 */
[----:B------:R-:W-:Y:S01]  /*1d10*/  BAR.SYNC.DEFER_BLOCKING 0x0 ;  /* 0x0000000000007b1d */ /* 0x000fe20000010000 */
[----:B--2---:R-:W-:-:S02]  /*1d20*/  CS2R R44, SRZ ;  /* 0x00000000002c7805 */ /* 0x004fc4000001ff00 */
[----:B-1----:R-:W-:-:S03]  /*1d30*/  CS2R R46, SRZ ;  /* 0x00000000002e7805 */ /* 0x002fc6000001ff00 */
[----:B------:R-:W2:Y:S04]  /*1d40*/  @P1 LDG.E.EL.128 R84, desc[UR30][R18.64] ;  /* 0x0000001e12541981 */ /* 0x000ea8000c2e1d00 */
[----:B------:R-:W4:Y:S01]  /*1d50*/  @P6 LDG.E.EL.128 R80, desc[UR30][R18.64] ;  /* 0x0000001e12506981 */ /* 0x000f22000c2e1d00 */
[----:B------:R-:W-:Y:S02]  /*1d60*/  CS2R R40, SRZ ;  /* 0x0000000000287805 */ /* 0x000fe4000001ff00 */
[----:B------:R-:W-:Y:S02]  /*1d70*/  CS2R R42, SRZ ;  /* 0x00000000002a7805 */ /* 0x000fe4000001ff00 */
[----:B------:R-:W-:Y:S01]  /*1d80*/  CS2R R36, SRZ ;  /* 0x0000000000247805 */ /* 0x000fe2000001ff00 */
[----:B------:R-:W4:Y:S01]  /*1d90*/  @P5 LDG.E.EL.128 R44, desc[UR30][R18.64] ;  /* 0x0000001e122c5981 */ /* 0x000f22000c2e1d00 */
[----:B------:R-:W-:-:S02]  /*1da0*/  CS2R R38, SRZ ;  /* 0x0000000000267805 */ /* 0x000fc4000001ff00 */
[----:B------:R-:W-:Y:S02]  /*1db0*/  CS2R R28, SRZ ;  /* 0x00000000001c7805 */ /* 0x000fe4000001ff00 */
[----:B------:R-:W-:Y:S01]  /*1dc0*/  CS2R R30, SRZ ;  /* 0x00000000001e7805 */ /* 0x000fe2000001ff00 */
[----:B------:R-:W4:Y:S01]  /*1dd0*/  @P4 LDG.E.EL.128 R40, desc[UR30][R18.64] ;  /* 0x0000001e12284981 */ /* 0x000f22000c2e1d00 */
[----:B------:R-:W-:Y:S02]  /*1de0*/  CS2R R32, SRZ ;  /* 0x0000000000207805 */ /* 0x000fe4000001ff00 */
[----:B------:R-:W-:Y:S02]  /*1df0*/  CS2R R34, SRZ ;  /* 0x0000000000227805 */ /* 0x000fe4000001ff00 */
[----:B------:R-:W-:Y:S01]  /*1e00*/  P2R R50, PR, RZ, 0x40 ;  /* 0x00000040ff327803 */ /* 0x000fe20000000000 */
[----:B------:R-:W4:Y:S01]  /*1e10*/  @P3 LDG.E.EL.128 R36, desc[UR30][R18.64] ;  /* 0x0000001e12243981 */ /* 0x000f22000c2e1d00 */
[----:B------:R-:W-:-:S03]  /*1e20*/  ISETP.LT.AND P1, PT, R16, 0x1000, !P0 ;  /* 0x000010001000780c */ /* 0x000fc60004721270 */
[----:B------:R-:W4:Y:S01]  /*1e30*/  @P2 LDG.E.EL.128 R28, desc[UR30][R18.64] ;  /* 0x0000001e121c2981 */ /* 0x000f22000c2e1d00 */
[----:B------:R-:W-:Y:S02]  /*1e40*/  ISETP.LT.AND P0, PT, R17, 0x1000, !P0 ;  /* 0x000010001100780c */ /* 0x000fe40004701270 */
[----:B------:R-:W-:Y:S02]  /*1e50*/  CS2R R26, SRZ ;  /* 0x00000000001a7805 */ /* 0x000fe4000001ff00 */
[----:B------:R-:W-:Y:S02]  /*1e60*/  ISETP.NE.AND P6, PT, R24, RZ, PT ;  /* 0x000000ff1800720c */ /* 0x000fe40003fc5270 */
[----:B------:R-:W-:-:S03]  /*1e70*/  CS2R R24, SRZ ;  /* 0x0000000000187805 */ /* 0x000fc6000001ff00 */
[----:B------:R-:W4:Y:S04]  /*1e80*/  @P1 LDG.E.EL.128 R32, desc[UR30][R18.64] ;  /* 0x0000001e12201981 */ /* 0x000f28000c2e1d00 */
[----:B------:R1:W4:Y:S02]  /*1e90*/  @P0 LDG.E.EL.128 R24, desc[UR30][R18.64] ;  /* 0x0000001e12180981 */ /* 0x000324000c2e1d00 */
[--C-:B-1----:R-:W-:Y:S02]  /*1ea0*/  IMAD R19, R10, 0x40, R8.reuse ;  /* 0x000000400a137824 */ /* 0x102fe400078e0208 */
[--C-:B---3--:R-:W-:Y:S02]  /*1eb0*/  IMAD R53, R13, 0x40, R8.reuse ;  /* 0x000000400d357824 */ /* 0x108fe400078e0208 */
[----:B------:R-:W-:-:S02]  /*1ec0*/  IMAD R55, R14, 0x40, R8 ;  /* 0x000000400e377824 */ /* 0x000fc400078e0208 */
[----:B--2---:R-:W-:Y:S02]  /*1ed0*/  IMAD.U32 R51, R86, 0x10000, RZ ;  /* 0x0001000056337824 */ /* 0x004fe400078e00ff */
[C---:B------:R-:W-:Y:S01]  /*1ee0*/  IMAD.U32 R49, R85.reuse, 0x10000, RZ ;  /* 0x0001000055317824 */ /* 0x040fe200078e00ff */
[----:B------:R-:W-:Y:S01]  /*1ef0*/  PRMT R85, R85, 0x7632, R85 ;  /* 0x0000763255557816 */ /* 0x000fe20000000055 */
[----:B------:R-:W-:Y:S02]  /*1f00*/  IMAD.U32 R9, R84, 0x10000, RZ ;  /* 0x0001000054097824 */ /* 0x000fe400078e00ff */
[----:B------:R-:W-:Y:S01]  /*1f10*/  FADD R51, R4, R51 ;  /* 0x0000003304337221 */ /* 0x000fe20000000000 */
[----:B------:R-:W-:Y:S02]  /*1f20*/  PRMT R84, R84, 0x7632, R84 ;  /* 0x0000763254547816 */ /* 0x000fe40000000054 */
[----:B------:R-:W-:Y:S02]  /*1f30*/  PRMT R86, R86, 0x7632, R86 ;  /* 0x0000763256567816 */ /* 0x000fe40000000056 */
[C---:B------:R-:W-:Y:S01]  /*1f40*/  PRMT R4, R87.reuse, 0x7632, R4 ;  /* 0x0000763257047816 */ /* 0x040fe20000000004 */
[----:B------:R-:W-:-:S02]  /*1f50*/  IMAD.U32 R87, R87, 0x10000, RZ ;  /* 0x0001000057577824 */ /* 0x000fc400078e00ff */
[----:B------:R-:W-:Y:S02]  /*1f60*/  IMAD.U32 R18, R85, 0x10000, RZ ;  /* 0x0001000055127824 */ /* 0x000fe400078e00ff */
[----:B------:R-:W-:Y:S02]  /*1f70*/  IMAD.U32 R84, R84, 0x10000, RZ ;  /* 0x0001000054547824 */ /* 0x000fe400078e00ff */
[----:B------:R-:W-:Y:S02]  /*1f80*/  IMAD.U32 R86, R86, 0x10000, RZ ;  /* 0x0001000056567824 */ /* 0x000fe400078e00ff */
[----:B------:R-:W-:Y:S02]  /*1f90*/  IMAD.U32 R4, R4, 0x10000, RZ ;  /* 0x0001000004047824 */ /* 0x000fe400078e00ff */
[----:B------:R-:W-:Y:S01]  /*1fa0*/  FADD R49, R66, R49 ;  /* 0x0000003142317221 */ /* 0x000fe20000000000 */
[----:B------:R-:W-:Y:S01]  /*1fb0*/  FADD R87, R6, R87 ;  /* 0x0000005706577221 */ /* 0x000fe20000000000 */
[----:B------:R-:W-:Y:S01]  /*1fc0*/  FADD R18, R67, R18 ;  /* 0x0000001243127221 */ /* 0x000fe20000000000 */
[----:B------:R-:W-:Y:S01]  /*1fd0*/  FADD R9, R64, R9 ;  /* 0x0000000940097221 */ /* 0x000fe20000000000 */
[----:B------:R-:W-:Y:S01]  /*1fe0*/  FADD R84, R65, R84 ;  /* 0x0000005441547221 */ /* 0x000fe20000000000 */
[----:B------:R-:W-:Y:S01]  /*1ff0*/  FADD R6, R5, R86 ;  /* 0x0000005605067221 */ /* 0x000fe20000000000 */
[----:B------:R-:W-:Y:S01]  /*2000*/  FADD R48, R7, R4 ;  /* 0x0000000407307221 */ /* 0x000fe20000000000 */
[----:B------:R-:W-:Y:S01]  /*2010*/  F2FP.BF16.F32.PACK_AB R5, R18, R49 ;  /* 0x000000311205723e */ /* 0x000fe200000010ff */
[----:B------:R-:W-:Y:S01]  /*2020*/  IMAD.WIDE R18, R19, 0x2, R2 ;  /* 0x0000000213127825 */ /* 0x000fe200078e0202 */
[----:B------:R-:W-:-:S02]  /*2030*/  F2FP.BF16.F32.PACK_AB R4, R84, R9 ;  /* 0x000000095404723e */ /* 0x000fc400000010ff */
[----:B------:R-:W-:Y:S02]  /*2040*/  F2FP.BF16.F32.PACK_AB R6, R6, R51 ;  /* 0x000000330606723e */ /* 0x000fe400000010ff */
[----:B------:R-:W-:Y:S01]  /*2050*/  F2FP.BF16.F32.PACK_AB R7, R48, R87 ;  /* 0x000000573007723e */ /* 0x000fe200000010ff */
[--C-:B------:R-:W-:Y:S02]  /*2060*/  IMAD R49, R11, 0x40, R8.reuse ;  /* 0x000000400b317824 */ /* 0x100fe400078e0208 */
[----:B------:R-:W-:Y:S02]  /*2070*/  IMAD R65, R15, 0x40, R8 ;  /* 0x000000400f417824 */ /* 0x000fe400078e0208 */
[----:B------:R1:W-:Y:S01]  /*2080*/  @P6 STG.E.128 desc[UR30][R18.64], R4 ;  /* 0x0000000412006986 */ /* 0x0003e2000c101d1e */
[C---:B----4-:R-:W-:Y:S01]  /*2090*/  IMAD.U32 R11, R81.reuse, 0x10000, RZ ;  /* 0x00010000510b7824 */ /* 0x050fe200078e00ff */
[----:B------:R-:W-:Y:S01]  /*20a0*/  PRMT R81, R81, 0x7632, R81 ;  /* 0x0000763251517816 */ /* 0x000fe20000000051 */
[C---:B------:R-:W-:Y:S01]  /*20b0*/  IMAD.U32 R15, R83.reuse, 0x10000, RZ ;  /* 0x00010000530f7824 */ /* 0x040fe200078e00ff */
[----:B------:R-:W-:Y:S01]  /*20c0*/  PRMT R83, R83, 0x7632, R83 ;  /* 0x0000763253537816 */ /* 0x000fe20000000053 */
[----:B------:R-:W-:-:S02]  /*20d0*/  IMAD.U32 R9, R80, 0x10000, RZ ;  /* 0x0001000050097824 */ /* 0x000fc400078e00ff */
[----:B-1----:R-:W-:Y:S02]  /*20e0*/  IMAD.U32 R5, R44, 0x10000, RZ ;  /* 0x000100002c057824 */ /* 0x002fe400078e00ff */
[----:B------:R-:W-:Y:S02]  /*20f0*/  IMAD.U32 R4, R81, 0x10000, RZ ;  /* 0x0001000051047824 */ /* 0x000fe400078e00ff */
[----:B------:R-:W-:Y:S01]  /*2100*/  FADD R76, R76, R5 ;  /* 0x000000054c4c7221 */ /* 0x000fe20000000000 */
[----:B------:R-:W-:Y:S02]  /*2110*/  IMAD.U32 R6, R83, 0x10000, RZ ;  /* 0x0001000053067824 */ /* 0x000fe400078e00ff */
[----:B------:R-:W-:Y:S02]  /*2120*/  IMAD.U32 R5, R45, 0x10000, RZ ;  /* 0x000100002d057824 */ /* 0x000fe400078e00ff */
[----:B------:R-:W-:Y:S02]  /*2130*/  IMAD.U32 R7, R46, 0x10000, RZ ;  /* 0x000100002e077824 */ /* 0x000fe400078e00ff */
[----:B------:R-:W-:Y:S01]  /*2140*/  FADD R71, R71, R4 ;  /* 0x0000000447477221 */ /* 0x000fe20000000000 */
[----:B------:R-:W-:Y:S01]  /*2150*/  FADD R59, R59, R6 ;  /* 0x000000063b3b7221 */ /* 0x000fe20000000000 */
[----:B------:R-:W-:Y:S01]  /*2160*/  PRMT R45, R45, 0x7632, R45 ;  /* 0x000076322d2d7816 */ /* 0x000fe2000000002d */
[----:B------:R-:W-:Y:S01]  /*2170*/  FADD R78, R78, R5 ;  /* 0x000000054e4e7221 */ /* 0x000fe20000000000 */
[----:B------:R-:W-:-:S02]  /*2180*/  FADD R72, R72, R7 ;  /* 0x0000000748487221 */ /* 0x000fc40000000000 */
[----:B------:R-:W1:Y:S01]  /*2190*/  LDS.128 R4, [R0] ;  /* 0x0000000000047984 */ /* 0x000e620000000c00 */
[--C-:B------:R-:W-:Y:S02]  /*21a0*/  IMAD R51, R12, 0x40, R8.reuse ;  /* 0x000000400c337824 */ /* 0x100fe400078e0208 */
[----:B------:R-:W-:Y:S01]  /*21b0*/  FADD R68, R68, R9 ;  /* 0x0000000944447221 */ /* 0x000fe20000000000 */
[--C-:B------:R-:W-:Y:S02]  /*21c0*/  IMAD R67, R16, 0x40, R8.reuse ;  /* 0x0000004010437824 */ /* 0x100fe400078e0208 */
[----:B------:R-:W-:Y:S02]  /*21d0*/  IMAD R85, R17, 0x40, R8 ;  /* 0x0000004011557824 */ /* 0x000fe400078e0208 */
[C---:B------:R-:W-:Y:S01]  /*21e0*/  IMAD.U32 R9, R47.reuse, 0x10000, RZ ;  /* 0x000100002f097824 */ /* 0x040fe200078e00ff */
[----:B------:R-:W-:Y:S01]  /*21f0*/  PRMT R47, R47, 0x7632, R47 ;  /* 0x000076322f2f7816 */ /* 0x000fe2000000002f */
[----:B------:R-:W-:-:S02]  /*2200*/  IMAD.U32 R8, R45, 0x10000, RZ ;  /* 0x000100002d087824 */ /* 0x000fc400078e00ff */
[----:B------:R-:W-:Y:S02]  /*2210*/  IMAD.U32 R13, R82, 0x10000, RZ ;  /* 0x00010000520d7824 */ /* 0x000fe400078e00ff */
[----:B------:R-:W-:Y:S01]  /*2220*/  FADD R70, R70, R11 ;  /* 0x0000000b46467221 */ /* 0x000fe20000000000 */
[----:B------:R-:W-:Y:S01]  /*2230*/  FADD R58, R58, R15 ;  /* 0x0000000f3a3a7221 */ /* 0x000fe20000000000 */
[----:B------:R-:W-:Y:S01]  /*2240*/  FADD R74, R74, R9 ;  /* 0x000000094a4a7221 */ /* 0x000fe20000000000 */
[----:B------:R-:W-:Y:S01]  /*2250*/  FADD R56, R56, R13 ;  /* 0x0000000d38387221 */ /* 0x000fe20000000000 */
[----:B------:R-:W-:Y:S01]  /*2260*/  FADD R79, R79, R8 ;  /* 0x000000084f4f7221 */ /* 0x000fe20000000000 */
[----:B------:R-:W-:Y:S01]  /*2270*/  IMAD.U32 R12, R47, 0x10000, RZ ;  /* 0x000100002f0c7824 */ /* 0x000fe200078e00ff */
[----:B------:R-:W2:Y:S01]  /*2280*/  LDS.128 R8, [R0+0x10] ;  /* 0x0000100000087984 */ /* 0x000ea20000000c00 */
[----:B------:R-:W-:Y:S02]  /*2290*/  IMAD.U32 R13, R40, 0x10000, RZ ;  /* 0x00010000280d7824 */ /* 0x000fe400078e00ff */
[----:B------:R-:W-:-:S02]  /*22a0*/  IMAD.U32 R15, R41, 0x10000, RZ ;  /* 0x00010000290f7824 */ /* 0x000fc400078e00ff */
[----:B------:R-:W-:Y:S01]  /*22b0*/  FADD R75, R75, R12 ;  /* 0x0000000c4b4b7221 */ /* 0x000fe20000000000 */
[----:B-----5:R-:W-:Y:S01]  /*22c0*/  FADD R60, R60, R13 ;  /* 0x0000000d3c3c7221 */ /* 0x020fe20000000000 */
[----:B------:R-:W-:Y:S02]  /*22d0*/  FADD R62, R62, R15 ;  /* 0x0000000f3e3e7221 */ /* 0x000fe40000000000 */
[----:B------:R-:W3:Y:S01]  /*22e0*/  LDS.128 R12, [R0+0x1200] ;  /* 0x00120000000c7984 */ /* 0x000ee20000000c00 */
[----:B------:R-:W-:Y:S01]  /*22f0*/  PRMT R44, R44, 0x7632, R44 ;  /* 0x000076322c2c7816 */ /* 0x000fe2000000002c */
[----:B------:R-:W-:Y:S01]  /*2300*/  IMAD.U32 R17, R42, 0x10000, RZ ;  /* 0x000100002a117824 */ /* 0x000fe200078e00ff */
[----:B------:R-:W-:Y:S02]  /*2310*/  PRMT R40, R40, 0x7632, R40 ;  /* 0x0000763228287816 */ /* 0x000fe40000000028 */
[----:B------:R-:W-:Y:S01]  /*2320*/  PRMT R41, R41, 0x7632, R41 ;  /* 0x0000763229297816 */ /* 0x000fe20000000029 */
[----:B------:R-:W-:Y:S01]  /*2330*/  IMAD.U32 R44, R44, 0x10000, RZ ;  /* 0x000100002c2c7824 */ /* 0x000fe200078e00ff */
[----:B------:R-:W-:-:S02]  /*2340*/  PRMT R16, R43, 0x7632, R16 ;  /* 0x000076322b107816 */ /* 0x000fc40000000010 */
[----:B------:R-:W-:Y:S01]  /*2350*/  PRMT R42, R42, 0x7632, R42 ;  /* 0x000076322a2a7816 */ /* 0x000fe2000000002a */
[----:B------:R-:W-:Y:S01]  /*2360*/  FADD R77, R77, R44 ;  /* 0x0000002c4d4d7221 */ /* 0x000fe20000000000 */
[----:B------:R-:W-:Y:S01]  /*2370*/  FADD R44, R20, R17 ;  /* 0x00000011142c7221 */ /* 0x000fe20000000000 */
[----:B------:R-:W-:Y:S02]  /*2380*/  IMAD.U32 R43, R43, 0x10000, RZ ;  /* 0x000100002b2b7824 */ /* 0x000fe400078e00ff */
[----:B------:R-:W-:Y:S02]  /*2390*/  IMAD.U32 R18, R40, 0x10000, RZ ;  /* 0x0001000028127824 */ /* 0x000fe400078e00ff */
[----:B------:R-:W-:Y:S02]  /*23a0*/  IMAD.U32 R20, R41, 0x10000, RZ ;  /* 0x0001000029147824 */ /* 0x000fe400078e00ff */
[----:B------:R-:W-:Y:S02]  /*23b0*/  IMAD.U32 R16, R16, 0x10000, RZ ;  /* 0x0001000010107824 */ /* 0x000fe400078e00ff */
[----:B------:R-:W-:-:S02]  /*23c0*/  IMAD.U32 R42, R42, 0x10000, RZ ;  /* 0x000100002a2a7824 */ /* 0x000fc400078e00ff */
[----:B------:R-:W-:Y:S01]  /*23d0*/  FADD R40, R22, R43 ;  /* 0x0000002b16287221 */ /* 0x000fe20000000000 */
[----:B------:R-:W-:Y:S01]  /*23e0*/  FADD R63, R63, R20 ;  /* 0x000000143f3f7221 */ /* 0x000fe20000000000 */
[----:B------:R-:W-:Y:S01]  /*23f0*/  FADD R61, R61, R18 ;  /* 0x000000123d3d7221 */ /* 0x000fe20000000000 */
[----:B------:R-:W-:Y:S01]  /*2400*/  FADD R41, R21, R42 ;  /* 0x0000002a15297221 */ /* 0x000fe20000000000 */
[----:B------:R-:W-:Y:S01]  /*2410*/  FADD R43, R23, R16 ;  /* 0x00000010172b7221 */ /* 0x000fe20000000000 */
[----:B------:R-:W-:Y:S01]  /*2420*/  PRMT R20, R36, 0x7632, R20 ;  /* 0x0000763224147816 */ /* 0x000fe20000000014 */
[----:B------:R-:W4:Y:S01]  /*2430*/  LDS.128 R16, [R0+0x1210] ;  /* 0x0012100000107984 */ /* 0x000f220000000c00 */
[----:B------:R-:W-:Y:S01]  /*2440*/  PRMT R46, R46, 0x7632, R46 ;  /* 0x000076322e2e7816 */ /* 0x000fe2000000002e */
[----:B------:R-:W-:Y:S01]  /*2450*/  IMAD.U32 R23, R36, 0x10000, RZ ;  /* 0x0001000024177824 */ /* 0x000fe200078e00ff */
[C---:B------:R-:W-:Y:S01]  /*2460*/  PRMT R21, R37.reuse, 0x7632, R21 ;  /* 0x0000763225157816 */ /* 0x040fe20000000015 */
[----:B------:R-:W-:Y:S01]  /*2470*/  IMAD.U32 R47, R37, 0x10000, RZ ;  /* 0x00010000252f7824 */ /* 0x000fe200078e00ff */
[----:B------:R-:W-:Y:S01]  /*2480*/  PRMT R42, R38, 0x7632, R42 ;  /* 0x00007632262a7816 */ /* 0x000fe2000000002a */
[----:B------:R-:W-:-:S02]  /*2490*/  IMAD.U32 R20, R20, 0x10000, RZ ;  /* 0x0001000014147824 */ /* 0x000fc400078e00ff */
[----:B-1----:R-:W-:Y:S01]  /*24a0*/  FADD R37, R4, R23 ;  /* 0x0000001704257221 */ /* 0x002fe20000000000 */
[----:B------:R-:W-:Y:S01]  /*24b0*/  IMAD.U32 R46, R46, 0x10000, RZ ;  /* 0x000100002e2e7824 */ /* 0x000fe200078e00ff */
[----:B------:R-:W-:Y:S01]  /*24c0*/  PRMT R45, R39, 0x7632, R45 ;  /* 0x00007632272d7816 */ /* 0x000fe2000000002d */
[----:B------:R-:W-:Y:S02]  /*24d0*/  IMAD.U32 R4, R21, 0x10000, RZ ;  /* 0x0001000015047824 */ /* 0x000fe400078e00ff */
[----:B------:R-:W-:Y:S02]  /*24e0*/  IMAD.U32 R81, R38, 0x10000, RZ ;  /* 0x0001000026517824 */ /* 0x000fe400078e00ff */
[----:B------:R-:W-:Y:S01]  /*24f0*/  FADD R73, R73, R46 ;  /* 0x0000002e49497221 */ /* 0x000fe20000000000 */
[----:B------:R-:W-:Y:S02]  /*2500*/  IMAD.U32 R83, R39, 0x10000, RZ ;  /* 0x0001000027537824 */ /* 0x000fe400078e00ff */
[----:B------:R-:W-:Y:S01]  /*2510*/  FADD R38, R5, R20 ;  /* 0x0000001405267221 */ /* 0x000fe20000000000 */
[----:B------:R-:W-:Y:S01]  /*2520*/  FADD R36, R6, R47 ;  /* 0x0000002f06247221 */ /* 0x000fe20000000000 */
[----:B------:R-:W1:Y:S01]  /*2530*/  LDS.128 R20, [R0+0x2400] ;  /* 0x0024000000147984 */ /* 0x000e620000000c00 */
[----:B------:R-:W-:-:S02]  /*2540*/  IMAD.U32 R46, R42, 0x10000, RZ ;  /* 0x000100002a2e7824 */ /* 0x000fc400078e00ff */
[----:B------:R-:W-:Y:S01]  /*2550*/  FADD R39, R7, R4 ;  /* 0x0000000407277221 */ /* 0x000fe20000000000 */
[----:B------:R-:W-:Y:S01]  /*2560*/  IMAD.U32 R48, R45, 0x10000, RZ ;  /* 0x000100002d307824 */ /* 0x000fe200078e00ff */
[----:B------:R-:W5:Y:S01]  /*2570*/  LDS.128 R4, [R0+0x2410] ;  /* 0x0024100000047984 */ /* 0x000f620000000c00 */
[----:B--2---:R-:W-:Y:S01]  /*2580*/  FADD R45, R8, R81 ;  /* 0x00000051082d7221 */ /* 0x004fe20000000000 */
[----:B------:R-:W-:Y:S01]  /*2590*/  FADD R46, R9, R46 ;  /* 0x0000002e092e7221 */ /* 0x000fe20000000000 */
[----:B------:R-:W-:Y:S01]  /*25a0*/  FADD R47, R11, R48 ;  /* 0x000000300b2f7221 */ /* 0x000fe20000000000 */
[C---:B------:R-:W-:Y:S01]  /*25b0*/  PRMT R8, R28.reuse, 0x7632, R8 ;  /* 0x000076321c087816 */ /* 0x040fe20000000008 */
[----:B------:R-:W-:Y:S01]  /*25c0*/  IMAD.U32 R11, R28, 0x10000, RZ ;  /* 0x000100001c0b7824 */ /* 0x000fe200078e00ff */
[C---:B------:R-:W-:Y:S01]  /*25d0*/  PRMT R9, R29.reuse, 0x7632, R9 ;  /* 0x000076321d097816 */ /* 0x040fe20000000009 */
[----:B------:R-:W-:Y:S01]  /*25e0*/  FADD R42, R10, R83 ;  /* 0x000000530a2a7221 */ /* 0x000fe20000000000 */
[----:B------:R-:W-:Y:S01]  /*25f0*/  IMAD.U32 R81, R29, 0x10000, RZ ;  /* 0x000100001d517824 */ /* 0x000fe200078e00ff */
[C---:B------:R-:W-:Y:S01]  /*2600*/  PRMT R48, R30.reuse, 0x7632, R48 ;  /* 0x000076321e307816 */ /* 0x040fe20000000030 */
[----:B------:R-:W-:-:S02]  /*2610*/  IMAD.U32 R83, R30, 0x10000, RZ ;  /* 0x000100001e537824 */ /* 0x000fc400078e00ff */
[----:B---3--:R-:W-:Y:S01]  /*2620*/  FADD R29, R12, R11 ;  /* 0x0000000b0c1d7221 */ /* 0x008fe20000000000 */
[----:B------:R-:W-:Y:S02]  /*2630*/  IMAD.U32 R30, R8, 0x10000, RZ ;  /* 0x00010000081e7824 */ /* 0x000fe400078e00ff */
[----:B------:R-:W-:Y:S02]  /*2640*/  IMAD.U32 R52, R9, 0x10000, RZ ;  /* 0x0001000009347824 */ /* 0x000fe400078e00ff */
[----:B------:R-:W2:Y:S01]  /*2650*/  LDS.128 R8, [R0+0x3600] ;  /* 0x0036000000087984 */ /* 0x000ea20000000c00 */
[----:B------:R-:W-:Y:S01]  /*2660*/  ISETP.NE.AND P6, PT, R50, RZ, PT ;  /* 0x000000ff3200720c */ /* 0x000fe20003fc5270 */
[C---:B------:R-:W-:Y:S01]  /*2670*/  IMAD.U32 R87, R31.reuse, 0x10000, RZ ;  /* 0x000100001f577824 */ /* 0x040fe200078e00ff */
[----:B------:R-:W-:Y:S01]  /*2680*/  PRMT R50, R31, 0x7632, R50 ;  /* 0x000076321f327816 */ /* 0x000fe20000000032 */
[----:B------:R-:W-:Y:S01]  /*2690*/  FADD R28, R14, R81 ;  /* 0x000000510e1c7221 */ /* 0x000fe20000000000 */
[----:B------:R-:W-:Y:S01]  /*26a0*/  FADD R30, R13, R30 ;  /* 0x0000001e0d1e7221 */ /* 0x000fe20000000000 */
[----:B------:R-:W-:-:S02]  /*26b0*/  FADD R31, R15, R52 ;  /* 0x000000340f1f7221 */ /* 0x000fc40000000000 */
[----:B------:R3:W2:Y:S01]  /*26c0*/  LDS.128 R12, [R0+0x3610] ;  /* 0x00361000000c7984 */ /* 0x0006a20000000c00 */
[----:B------:R-:W-:Y:S02]  /*26d0*/  IMAD.U32 R52, R48, 0x10000, RZ ;  /* 0x0001000030347824 */ /* 0x000fe400078e00ff */
[----:B----4-:R-:W-:Y:S01]  /*26e0*/  FADD R48, R16, R83 ;  /* 0x0000005310307221 */ /* 0x010fe20000000000 */
[----:B------:R-:W-:Y:S01]  /*26f0*/  PRMT R16, R32, 0x7632, R16 ;  /* 0x0000763220107816 */ /* 0x000fe20000000010 */
[----:B------:R-:W-:Y:S01]  /*2700*/  FADD R81, R17, R52 ;  /* 0x0000003411517221 */ /* 0x000fe20000000000 */
[C---:B------:R-:W-:Y:S01]  /*2710*/  PRMT R17, R33.reuse, 0x7632, R17 ;  /* 0x0000763221117816 */ /* 0x040fe20000000011 */
[----:B------:R-:W-:Y:S01]  /*2720*/  FADD R18, R18, R87 ;  /* 0x0000005712127221 */ /* 0x000fe20000000000 */
[----:B------:R-:W-:Y:S01]  /*2730*/  IMAD.U32 R87, R33, 0x10000, RZ ;  /* 0x0001000021577824 */ /* 0x000fe200078e00ff */
[----:B------:R-:W-:Y:S01]  /*2740*/  PRMT R33, R35, 0x7632, R33 ;  /* 0x0000763223217816 */ /* 0x000fe20000000021 */
[----:B------:R-:W-:-:S02]  /*2750*/  IMAD.U32 R89, R34, 0x10000, RZ ;  /* 0x0001000022597824 */ /* 0x000fc400078e00ff */
[----:B---3--:R-:W-:Y:S02]  /*2760*/  IMAD.U32 R0, R17, 0x10000, RZ ;  /* 0x0001000011007824 */ /* 0x008fe400078e00ff */
[----:B------:R-:W-:Y:S02]  /*2770*/  IMAD.U32 R16, R16, 0x10000, RZ ;  /* 0x0001000010107824 */ /* 0x000fe400078e00ff */
[----:B------:R-:W-:Y:S02]  /*2780*/  IMAD.U32 R83, R32, 0x10000, RZ ;  /* 0x0001000020537824 */ /* 0x000fe400078e00ff */
[----:B-1----:R-:W-:Y:S01]  /*2790*/  FADD R23, R23, R0 ;  /* 0x0000000017177221 */ /* 0x002fe20000000000 */
[----:B------:R-:W-:Y:S01]  /*27a0*/  IMAD.U32 R50, R50, 0x10000, RZ ;  /* 0x0001000032327824 */ /* 0x000fe200078e00ff */
[----:B------:R-:W-:Y:S01]  /*27b0*/  PRMT R32, R34, 0x7632, R32 ;  /* 0x0000763222207816 */ /* 0x000fe20000000020 */
[----:B------:R-:W-:Y:S01]  /*27c0*/  FADD R21, R21, R16 ;  /* 0x0000001015157221 */ /* 0x000fe20000000000 */
[----:B-----5:R-:W-:Y:S01]  /*27d0*/  FADD R0, R4, R89 ;  /* 0x0000005904007221 */ /* 0x020fe20000000000 */
[----:B------:R-:W-:Y:S01]  /*27e0*/  IMAD.U32 R35, R35, 0x10000, RZ ;  /* 0x0001000023237824 */ /* 0x000fe200078e00ff */
[----:B------:R-:W-:Y:S01]  /*27f0*/  PRMT R4, R24, 0x7632, R4 ;  /* 0x0000763218047816 */ /* 0x000fe20000000004 */
[----:B------:R-:W-:Y:S01]  /*2800*/  IMAD.U32 R16, R33, 0x10000, RZ ;  /* 0x0001000021107824 */ /* 0x000fe200078e00ff */
[----:B------:R-:W-:-:S02]  /*2810*/  PRMT R80, R80, 0x7632, R80 ;  /* 0x0000763250507816 */ /* 0x000fc40000000050 */
[----:B------:R-:W-:Y:S01]  /*2820*/  PRMT R82, R82, 0x7632, R82 ;  /* 0x0000763252527816 */ /* 0x000fe20000000052 */
[----:B------:R-:W-:Y:S01]  /*2830*/  FADD R19, R19, R50 ;  /* 0x0000003213137221 */ /* 0x000fe20000000000 */
[----:B------:R-:W-:Y:S01]  /*2840*/  FADD R22, R22, R87 ;  /* 0x0000005716167221 */ /* 0x000fe20000000000 */
[----:B------:R-:W-:Y:S02]  /*2850*/  IMAD.U32 R32, R32, 0x10000, RZ ;  /* 0x0001000020207824 */ /* 0x000fe400078e00ff */
[----:B------:R-:W-:Y:S01]  /*2860*/  FADD R50, R6, R35 ;  /* 0x0000002306327221 */ /* 0x000fe20000000000 */
[----:B------:R-:W-:Y:S01]  /*2870*/  FADD R87, R7, R16 ;  /* 0x0000001007577221 */ /* 0x000fe20000000000 */
[----:B------:R-:W-:Y:S01]  /*2880*/  PRMT R6, R26, 0x7632, R6 ;  /* 0x000076321a067816 */ /* 0x000fe20000000006 */
[----:B------:R-:W-:Y:S01]  /*2890*/  IMAD.U32 R4, R4, 0x10000, RZ ;  /* 0x0001000004047824 */ /* 0x000fe200078e00ff */
[----:B------:R-:W-:Y:S01]  /*28a0*/  PRMT R7, R27, 0x7632, R7 ;  /* 0x000076321b077816 */ /* 0x000fe20000000007 */
[----:B------:R-:W-:-:S02]  /*28b0*/  IMAD.U32 R80, R80, 0x10000, RZ ;  /* 0x0001000050507824 */ /* 0x000fc400078e00ff */
[----:B------:R-:W-:Y:S01]  /*28c0*/  FADD R20, R20, R83 ;  /* 0x0000005314147221 */ /* 0x000fe20000000000 */
[----:B------:R-:W-:Y:S02]  /*28d0*/  IMAD.U32 R82, R82, 0x10000, RZ ;  /* 0x0001000052527824 */ /* 0x000fe400078e00ff */
[----:B------:R-:W-:Y:S01]  /*28e0*/  FADD R83, R5, R32 ;  /* 0x0000002005537221 */ /* 0x000fe20000000000 */
[----:B------:R-:W-:Y:S01]  /*28f0*/  IMAD.U32 R17, R24, 0x10000, RZ ;  /* 0x0001000018117824 */ /* 0x000fe200078e00ff */
[----:B------:R-:W-:Y:S01]  /*2900*/  PRMT R5, R25, 0x7632, R5 ;  /* 0x0000763219057816 */ /* 0x000fe20000000005 */
[----:B--2---:R-:W-:Y:S01]  /*2910*/  FADD R89, R9, R4 ;  /* 0x0000000409597221 */ /* 0x004fe20000000000 */
[----:B------:R-:W-:Y:S01]  /*2920*/  FADD R69, R69, R80 ;  /* 0x0000005045457221 */ /* 0x000fe20000000000 */
[----:B------:R-:W-:Y:S01]  /*2930*/  FADD R57, R57, R82 ;  /* 0x0000005239397221 */ /* 0x000fe20000000000 */
[----:B------:R-:W-:Y:S02]  /*2940*/  IMAD.U32 R27, R27, 0x10000, RZ ;  /* 0x000100001b1b7824 */ /* 0x000fe400078e00ff */
[----:B------:R-:W-:-:S02]  /*2950*/  IMAD.U32 R6, R6, 0x10000, RZ ;  /* 0x0001000006067824 */ /* 0x000fc400078e00ff */
[----:B------:R-:W-:Y:S02]  /*2960*/  IMAD.U32 R4, R7, 0x10000, RZ ;  /* 0x0001000007047824 */ /* 0x000fe400078e00ff */
[----:B------:R-:W-:Y:S01]  /*2970*/  FADD R52, R8, R17 ;  /* 0x0000001108347221 */ /* 0x000fe20000000000 */
[----:B------:R-:W-:Y:S02]  /*2980*/  IMAD.U32 R25, R25, 0x10000, RZ ;  /* 0x0001000019197824 */ /* 0x000fe400078e00ff */
[----:B------:R-:W-:Y:S01]  /*2990*/  FADD R66, R14, R27 ;  /* 0x0000001b0e427221 */ /* 0x000fe20000000000 */
[----:B------:R-:W-:Y:S02]  /*29a0*/  IMAD.U32 R8, R5, 0x10000, RZ ;  /* 0x0001000005087824 */ /* 0x000fe400078e00ff */
[----:B------:R-:W-:Y:S01]  /*29b0*/  FADD R93, R13, R6 ;  /* 0x000000060d5d7221 */ /* 0x000fe20000000000 */
[----:B------:R-:W-:Y:S01]  /*29c0*/  FADD R95, R15, R4 ;  /* 0x000000040f5f7221 */ /* 0x000fe20000000000 */
[----:B------:R-:W-:Y:S01]  /*29d0*/  F2FP.BF16.F32.PACK_AB R4, R69, R68 ;  /* 0x000000444504723e */ /* 0x000fe200000010ff */
[----:B------:R-:W-:Y:S01]  /*29e0*/  IMAD.WIDE R14, R49, 0x2, R2 ;  /* 0x00000002310e7825 */ /* 0x000fe200078e0202 */
[----:B------:R-:W-:-:S02]  /*29f0*/  F2FP.BF16.F32.PACK_AB R5, R71, R70 ;  /* 0x000000464705723e */ /* 0x000fc400000010ff */
[----:B------:R-:W-:Y:S01]  /*2a00*/  F2FP.BF16.F32.PACK_AB R6, R57, R56 ;  /* 0x000000383906723e */ /* 0x000fe200000010ff */
[----:B------:R-:W-:Y:S01]  /*2a10*/  IMAD.U32 R33, R26, 0x10000, RZ ;  /* 0x000100001a217824 */ /* 0x000fe200078e00ff */
[----:B------:R-:W-:Y:S01]  /*2a20*/  F2FP.BF16.F32.PACK_AB R7, R59, R58 ;  /* 0x0000003a3b07723e */ /* 0x000fe200000010ff */
[----:B------:R-:W-:Y:S01]  /*2a30*/  FADD R54, R10, R25 ;  /* 0x000000190a367221 */ /* 0x000fe20000000000 */
[----:B------:R-:W-:Y:S01]  /*2a40*/  FADD R91, R11, R8 ;  /* 0x000000080b5b7221 */ /* 0x000fe20000000000 */
[----:B------:R-:W-:Y:S01]  /*2a50*/  F2FP.BF16.F32.PACK_AB R60, R61, R60 ;  /* 0x0000003c3d3c723e */ /* 0x000fe200000010ff */
[----:B------:R-:W-:Y:S01]  /*2a60*/  IMAD.WIDE R16, R51, 0x2, R2 ;  /* 0x0000000233107825 */ /* 0x000fe200078e0202 */
[----:B------:R-:W-:-:S03]  /*2a70*/  F2FP.BF16.F32.PACK_AB R8, R77, R76 ;  /* 0x0000004c4d08723e */ /* 0x000fc600000010ff */
[----:B------:R-:W-:Y:S01]  /*2a80*/  FADD R64, R12, R33 ;  /* 0x000000210c407221 */ /* 0x000fe20000000000 */
[----:B------:R-:W-:Y:S01]  /*2a90*/  F2FP.BF16.F32.PACK_AB R9, R79, R78 ;  /* 0x0000004e4f09723e */ /* 0x000fe200000010ff */
[--C-:B------:R-:W-:Y:S01]  /*2aa0*/  IMAD.WIDE R24, R53, 0x2, R2.reuse ;  /* 0x0000000235187825 */ /* 0x100fe200078e0202 */
[----:B------:R-:W-:Y:S01]  /*2ab0*/  F2FP.BF16.F32.PACK_AB R10, R73, R72 ;  /* 0x00000048490a723e */ /* 0x000fe200000010ff */
[----:B------:R1:W-:Y:S01]  /*2ac0*/  @P6 STG.E.128 desc[UR30][R14.64], R4 ;  /* 0x000000040e006986 */ /* 0x0003e2000c101d1e */
[----:B------:R-:W-:Y:S02]  /*2ad0*/  F2FP.BF16.F32.PACK_AB R11, R75, R74 ;  /* 0x0000004a4b0b723e */ /* 0x000fe400000010ff */
[----:B------:R-:W-:Y:S01]  /*2ae0*/  F2FP.BF16.F32.PACK_AB R61, R63, R62 ;  /* 0x0000003e3f3d723e */ /* 0x000fe200000010ff */
[--C-:B------:R-:W-:Y:S01]  /*2af0*/  IMAD.WIDE R26, R55, 0x2, R2.reuse ;  /* 0x00000002371a7825 */ /* 0x100fe200078e0202 */
[----:B------:R-:W-:Y:S02]  /*2b00*/  F2FP.BF16.F32.PACK_AB R62, R41, R44 ;  /* 0x0000002c293e723e */ /* 0x000fe400000010ff */
[----:B------:R-:W-:Y:S01]  /*2b10*/  F2FP.BF16.F32.PACK_AB R63, R43, R40 ;  /* 0x000000282b3f723e */ /* 0x000fe200000010ff */
[----:B------:R-:W-:Y:S01]  /*2b20*/  IMAD.WIDE R32, R65, 0x2, R2 ;  /* 0x0000000241207825 */ /* 0x000fe200078e0202 */
[----:B------:R-:W-:-:S02]  /*2b30*/  F2FP.BF16.F32.PACK_AB R12, R38, R37 ;  /* 0x00000025260c723e */ /* 0x000fc400000010ff */
[----:B------:R-:W-:Y:S02]  /*2b40*/  F2FP.BF16.F32.PACK_AB R13, R39, R36 ;  /* 0x00000024270d723e */ /* 0x000fe400000010ff */
[----:B------:R-:W-:Y:S01]  /*2b50*/  F2FP.BF16.F32.PACK_AB R20, R21, R20 ;  /* 0x000000141514723e */ /* 0x000fe200000010ff */
[----:B------:R-:W-:Y:S01]  /*2b60*/  IMAD.WIDE R34, R67, 0x2, R2 ;  /* 0x0000000243227825 */ /* 0x000fe200078e0202 */
[----:B------:R-:W-:Y:S02]  /*2b70*/  F2FP.BF16.F32.PACK_AB R21, R23, R22 ;  /* 0x000000161715723e */ /* 0x000fe400000010ff */
[----:B-1----:R-:W-:Y:S02]  /*2b80*/  F2FP.BF16.F32.PACK_AB R14, R46, R45 ;  /* 0x0000002d2e0e723e */ /* 0x002fe400000010ff */
[----:B------:R-:W-:Y:S02]  /*2b90*/  F2FP.BF16.F32.PACK_AB R15, R47, R42 ;  /* 0x0000002a2f0f723e */ /* 0x000fe400000010ff */
[----:B------:R-:W-:-:S02]  /*2ba0*/  F2FP.BF16.F32.PACK_AB R4, R30, R29 ;  /* 0x0000001d1e04723e */ /* 0x000fc400000010ff */
[----:B------:R-:W-:Y:S02]  /*2bb0*/  F2FP.BF16.F32.PACK_AB R5, R31, R28 ;  /* 0x0000001c1f05723e */ /* 0x000fe400000010ff */
[----:B------:R-:W-:Y:S02]  /*2bc0*/  F2FP.BF16.F32.PACK_AB R6, R81, R48 ;  /* 0x000000305106723e */ /* 0x000fe400000010ff */
[----:B------:R-:W-:Y:S01]  /*2bd0*/  F2FP.BF16.F32.PACK_AB R7, R19, R18 ;  /* 0x000000121307723e */ /* 0x000fe200000010ff */
[----:B------:R1:W-:Y:S01]  /*2be0*/  @P5 STG.E.128 desc[UR30][R16.64], R8 ;  /* 0x0000000810005986 */ /* 0x0003e2000c101d1e */
[----:B------:R-:W-:Y:S02]  /*2bf0*/  F2FP.BF16.F32.PACK_AB R22, R83, R0 ;  /* 0x000000005316723e */ /* 0x000fe400000010ff */
[----:B------:R-:W-:Y:S01]  /*2c00*/  F2FP.BF16.F32.PACK_AB R23, R87, R50 ;  /* 0x000000325717723e */ /* 0x000fe200000010ff */
[----:B------:R1:W-:Y:S04]  /*2c10*/  @P4 STG.E.128 desc[UR30][R24.64], R60 ;  /* 0x0000003c18004986 */ /* 0x0003e8000c101d1e */
[----:B------:R1:W-:Y:S01]  /*2c20*/  @P3 STG.E.128 desc[UR30][R26.64], R12 ;  /* 0x0000000c1a003986 */ /* 0x0003e2000c101d1e */
[----:B------:R-:W-:-:S03]  /*2c30*/  F2FP.BF16.F32.PACK_AB R53, R91, R54 ;  /* 0x000000365b35723e */ /* 0x000fc600000010ff */
[----:B------:R1:W-:Y:S01]  /*2c40*/  @P2 STG.E.128 desc[UR30][R32.64], R4 ;  /* 0x0000000420002986 */ /* 0x0003e2000c101d1e */
[----:B------:R-:W-:-:S03]  /*2c50*/  IMAD.WIDE R2, R85, 0x2, R2 ;  /* 0x0000000255027825 */ /* 0x000fc600078e0202 */
[----:B------:R1:W-:Y:S01]  /*2c60*/  @P1 STG.E.128 desc[UR30][R34.64], R20 ;  /* 0x0000001422001986 */ /* 0x0003e2000c101d1e */
[----:B------:R-:W-:Y:S02]  /*2c70*/  F2FP.BF16.F32.PACK_AB R52, R89, R52 ;  /* 0x000000345934723e */ /* 0x000fe400000010ff */
[----:B------:R-:W-:Y:S02]  /*2c80*/  F2FP.BF16.F32.PACK_AB R54, R93, R64 ;  /* 0x000000405d36723e */ /* 0x000fe400000010ff */
[----:B------:R-:W-:Y:S01]  /*2c90*/  F2FP.BF16.F32.PACK_AB R55, R95, R66 ;  /* 0x000000425f37723e */ /* 0x000fe200000010ff */
[----:B------:R-:W-:Y:S06]  /*2ca0*/  @!P0 EXIT ;  /* 0x000000000000894d */ /* 0x000fec0003800000 */
[----:B------:R-:W-:Y:S01]  /*2cb0*/  STG.E.128 desc[UR30][R2.64], R52 ;  /* 0x0000003402007986 */ /* 0x000fe2000c101d1e */
[----:B------:R-:W-:Y:S05]  /*2cc0*/  EXIT ;  /* 0x000000000000794d */ /* 0x000fea0003800000 */
.L_x_1:
[----:B------:R-:W-:-:S00]  /*2cd0*/  BRA `(.L_x_1) ;  /* 0xfffffffc00fc7947 */ /* 0x000fc0000383ffff */
[----:B------:R-:W-:-:S00]  /*2ce0*/  NOP ;  /* 0x0000000000007918 */ /* 0x000fc00000000000 */
        /* <DEDUP_REMOVED lines=9> */
.L_x_2:


//--------------------- .nv.shared.triton_mm      --------------------------
	.section	.nv.shared.triton_mm,"aw",@nobits
	.sectionflags	@""
	.align	16
	.zero		1024


//--------------------- .nv.constant0.triton_mm   --------------------------
	.section	.nv.constant0.triton_mm,"a",@progbits
	.sectionflags	@""
	.align	4
.nv.constant0.triton_mm:
	.zero		560
